	.target	sm_90a

	.elftype	@"ET_EXEC"


//--------------------- .note.nv.tkinfo           --------------------------
	.section	.note.nv.tkinfo,"",@"SHT_NOTE"
	.sectionflags	@"SHF_NOTE_NV_TKINFO"
	.tkinfo
        /*0018*/ 	.word	0x00000002
        /*0030*/ 	.string	""
        /*0030*/ 	.string	"ptxas"
        /*0030*/ 	.string	"Cuda compilation tools, release 13.0, V13.0.88"
        /*0030*/ 	.string	"Build cuda_13.0.r13.0/compiler.36424714_0"
        /*0030*/ 	.string	"-arch sm_90a -m 64 "



//--------------------- .note.nv.cuinfo           --------------------------
	.section	.note.nv.cuinfo,"",@"SHT_NOTE"
	.sectionflags	@"SHF_NOTE_NV_CUINFO"
        /*0018*/ 	.short	0x0002
        /*001a*/ 	.short	0x005a
        /*001c*/ 	.short	0x0082
	.zero		2


//--------------------- .nv.info                  --------------------------
	.section	.nv.info,"",@"SHT_CUDA_INFO"
	.align	4


	//----- nvinfo : EIATTR_REGCOUNT
	.align		4
        /*0000*/ 	.byte	0x04, 0x2f
        /*0002*/ 	.short	(.L_15 - .L_14)
	.align		4
.L_14:
        /*0004*/ 	.word	index@(_ZN7cutlass13device_kernelINS_4gemm6kernel13GemmUniversalIN4cute5tupleIJiiiiEEENS1_10collective13CollectiveMmaINS1_34MainloopSm90TmaGmmaWarpSpecializedILi5ENS5_IJNS4_1CILi2EEESB_NSA_ILi1EEEEEENS1_32KernelTmaWarpSpecializedPingpongEEENS5_IJNSA_ILi64EEENSA_ILi256EEENSA_ILi128EEEEEENS_6half_tENS5_IJlSC_lEEESK_SL_NS4_8TiledMMAINS4_8MMA_AtomIJNS4_4SM904GMMA26MMA_64x256x16_F32F16F16_SSILNSP_5MajorE0ELSR_0ELNSP_7ScaleInE1ELSS_1EEEEEENS4_6LayoutINS5_IJSC_SC_SC_EEENS5_IJNSA_ILi0EEESX_SX_EEEEENS5_IJNS4_10UnderscoreES10_S10_EEEEENS4_23SM90_TMA_LOAD_MULTICASTENS4_14ComposedLayoutINS4_7SwizzleILi3ELi4ELi3EEENS4_18smem_ptr_flag_bitsILi16EEENSV_INS5_IJNSA_ILi8EEESG_EEENS5_IJSG_SC_EEEEEEEvNS4_8identityES13_S1D_vS1E_EENS_8epilogue10collective6detail29Sm90TmaWarpSpecializedAdapterINS1H_15DefaultEpilogueISK_SL_SL_NS1G_6thread17LinearCombinationISK_Li1EffLNS1L_9ScaleType4KindE0ELNS_15FloatRoundStyleE2ESK_EENS1_15EpilogueDefaultEEEEEvvEEEEvNT_6ParamsE)
        /*0008*/ 	.word	0x000000a8


	//----- nvinfo : EIATTR_FRAME_SIZE
	.align		4
.L_15:
        /*000c*/ 	.byte	0x04, 0x11
        /*000e*/ 	.short	(.L_17 - .L_16)
	.align		4
.L_16:
        /*0010*/ 	.word	index@(_ZN7cutlass13device_kernelINS_4gemm6kernel13GemmUniversalIN4cute5tupleIJiiiiEEENS1_10collective13CollectiveMmaINS1_34MainloopSm90TmaGmmaWarpSpecializedILi5ENS5_IJNS4_1CILi2EEESB_NSA_ILi1EEEEEENS1_32KernelTmaWarpSpecializedPingpongEEENS5_IJNSA_ILi64EEENSA_ILi256EEENSA_ILi128EEEEEENS_6half_tENS5_IJlSC_lEEESK_SL_NS4_8TiledMMAINS4_8MMA_AtomIJNS4_4SM904GMMA26MMA_64x256x16_F32F16F16_SSILNSP_5MajorE0ELSR_0ELNSP_7ScaleInE1ELSS_1EEEEEENS4_6LayoutINS5_IJSC_SC_SC_EEENS5_IJNSA_ILi0EEESX_SX_EEEEENS5_IJNS4_10UnderscoreES10_S10_EEEEENS4_23SM90_TMA_LOAD_MULTICASTENS4_14ComposedLayoutINS4_7SwizzleILi3ELi4ELi3EEENS4_18smem_ptr_flag_bitsILi16EEENSV_INS5_IJNSA_ILi8EEESG_EEENS5_IJSG_SC_EEEEEEEvNS4_8identityES13_S1D_vS1E_EENS_8epilogue10collective6detail29Sm90TmaWarpSpecializedAdapterINS1H_15DefaultEpilogueISK_SL_SL_NS1G_6thread17LinearCombinationISK_Li1EffLNS1L_9ScaleType4KindE0ELNS_15FloatRoundStyleE2ESK_EENS1_15EpilogueDefaultEEEEEvvEEEEvNT_6ParamsE)
        /*0014*/ 	.word	0x00000008


	//----- nvinfo : EIATTR_MIN_STACK_SIZE
	.align		4
.L_17:
        /*0018*/ 	.byte	0x04, 0x12
        /*001a*/ 	.short	(.L_19 - .L_18)
	.align		4
.L_18:
        /*001c*/ 	.word	index@(_ZN7cutlass13device_kernelINS_4gemm6kernel13GemmUniversalIN4cute5tupleIJiiiiEEENS1_10collective13CollectiveMmaINS1_34MainloopSm90TmaGmmaWarpSpecializedILi5ENS5_IJNS4_1CILi2EEESB_NSA_ILi1EEEEEENS1_32KernelTmaWarpSpecializedPingpongEEENS5_IJNSA_ILi64EEENSA_ILi256EEENSA_ILi128EEEEEENS_6half_tENS5_IJlSC_lEEESK_SL_NS4_8TiledMMAINS4_8MMA_AtomIJNS4_4SM904GMMA26MMA_64x256x16_F32F16F16_SSILNSP_5MajorE0ELSR_0ELNSP_7ScaleInE1ELSS_1EEEEEENS4_6LayoutINS5_IJSC_SC_SC_EEENS5_IJNSA_ILi0EEESX_SX_EEEEENS5_IJNS4_10UnderscoreES10_S10_EEEEENS4_23SM90_TMA_LOAD_MULTICASTENS4_14ComposedLayoutINS4_7SwizzleILi3ELi4ELi3EEENS4_18smem_ptr_flag_bitsILi16EEENSV_INS5_IJNSA_ILi8EEESG_EEENS5_IJSG_SC_EEEEEEEvNS4_8identityES13_S1D_vS1E_EENS_8epilogue10collective6detail29Sm90TmaWarpSpecializedAdapterINS1H_15DefaultEpilogueISK_SL_SL_NS1G_6thread17LinearCombinationISK_Li1EffLNS1L_9ScaleType4KindE0ELNS_15FloatRoundStyleE2ESK_EENS1_15EpilogueDefaultEEEEEvvEEEEvNT_6ParamsE)
        /*0020*/ 	.word	0x00000008
.L_19:


//--------------------- .nv.compat                --------------------------
	.section	.nv.compat,"",@"SHT_CUDA_COMPAT_INFO"
	.align	4
        /*0000*/ 	.byte	0x02, 0x09, 0x01, 0x00, 0x02, 0x02, 0x04, 0x00, 0x02, 0x05, 0x05, 0x00, 0x03, 0x07, 0x01, 0x01
        /*0010*/ 	.byte	0x02, 0x03, 0x01, 0x00, 0x02, 0x06, 0x01, 0x00, 0x04, 0x0b, 0x08, 0x00, 0x00, 0x00, 0x00, 0x00
        /*0020*/ 	.byte	0x00, 0x00, 0x00, 0x00


//--------------------- .nv.info._ZN7cutlass13device_kernelINS_4gemm6kernel13GemmUniversalIN4cute5tupleIJiiiiEEENS1_10collective13CollectiveMmaINS1_34MainloopSm90TmaGmmaWarpSpecializedILi5ENS5_IJNS4_1CILi2EEESB_NSA_ILi1EEEEEENS1_32KernelTmaWarpSpecializedPingpongEEENS5_IJNSA_ILi64EEENSA_ILi256EEENSA_ILi128EEEEEENS_6half_tENS5_IJlSC_lEEESK_SL_NS4_8TiledMMAINS4_8MMA_AtomIJNS4_4SM904GMMA26MMA_64x256x16_F32F16F16_SSILNSP_5MajorE0ELSR_0ELNSP_7ScaleInE1ELSS_1EEEEEENS4_6LayoutINS5_IJSC_SC_SC_EEENS5_IJNSA_ILi0EEESX_SX_EEEEENS5_IJNS4_10UnderscoreES10_S10_EEEEENS4_23SM90_TMA_LOAD_MULTICASTENS4_14ComposedLayoutINS4_7SwizzleILi3ELi4ELi3EEENS4_18smem_ptr_flag_bitsILi16EEENSV_INS5_IJNSA_ILi8EEESG_EEENS5_IJSG_SC_EEEEEEEvNS4_8identityES13_S1D_vS1E_EENS_8epilogue10collective6detail29Sm90TmaWarpSpecializedAdapterINS1H_15DefaultEpilogueISK_SL_SL_NS1G_6thread17LinearCombinationISK_Li1EffLNS1L_9ScaleType4KindE0ELNS_15FloatRoundStyleE2ESK_EENS1_15EpilogueDefaultEEEEEvvEEEEvNT_6ParamsE --------------------------
	.section	.nv.info._ZN7cutlass13device_kernelINS_4gemm6kernel13GemmUniversalIN4cute5tupleIJiiiiEEENS1_10collective13CollectiveMmaINS1_34MainloopSm90TmaGmmaWarpSpecializedILi5ENS5_IJNS4_1CILi2EEESB_NSA_ILi1EEEEEENS1_32KernelTmaWarpSpecializedPingpongEEENS5_IJNSA_ILi64EEENSA_ILi256EEENSA_ILi128EEEEEENS_6half_tENS5_IJlSC_lEEESK_SL_NS4_8TiledMMAINS4_8MMA_AtomIJNS4_4SM904GMMA26MMA_64x256x16_F32F16F16_SSILNSP_5MajorE0ELSR_0ELNSP_7ScaleInE1ELSS_1EEEEEENS4_6LayoutINS5_IJSC_SC_SC_EEENS5_IJNSA_ILi0EEESX_SX_EEEEENS5_IJNS4_10UnderscoreES10_S10_EEEEENS4_23SM90_TMA_LOAD_MULTICASTENS4_14ComposedLayoutINS4_7SwizzleILi3ELi4ELi3EEENS4_18smem_ptr_flag_bitsILi16EEENSV_INS5_IJNSA_ILi8EEESG_EEENS5_IJSG_SC_EEEEEEEvNS4_8identityES13_S1D_vS1E_EENS_8epilogue10collective6detail29Sm90TmaWarpSpecializedAdapterINS1H_15DefaultEpilogueISK_SL_SL_NS1G_6thread17LinearCombinationISK_Li1EffLNS1L_9ScaleType4KindE0ELNS_15FloatRoundStyleE2ESK_EENS1_15EpilogueDefaultEEEEEvvEEEEvNT_6ParamsE,"",@"SHT_CUDA_INFO"
	.sectionflags	@""
	.align	4


	//----- nvinfo : EIATTR_CUDA_API_VERSION
	.align		4
        /*0000*/ 	.byte	0x04, 0x37
        /*0002*/ 	.short	(.L_21 - .L_20)
.L_20:
        /*0004*/ 	.word	0x00000082


	//----- nvinfo : EIATTR_KPARAM_INFO
	.align		4
.L_21:
        /*0008*/ 	.byte	0x04, 0x17
        /*000a*/ 	.short	(.L_23 - .L_22)
.L_22:
        /*000c*/ 	.word	0x00000000
        /*0010*/ 	.short	0x0000
        /*0012*/ 	.short	0x0070
        /*0014*/ 	.byte	0x00, 0xf0, 0x01, 0x10


	//----- nvinfo : EIATTR_SPARSE_MMA_MASK
	.align		4
.L_23:
        /*0018*/ 	.byte	0x03, 0x50
        /*001a*/ 	.short	0x0000


	//----- nvinfo : EIATTR_MAXREG_COUNT
	.align		4
        /*001c*/ 	.byte	0x03, 0x1b
        /*001e*/ 	.short	0x00a8


	//----- nvinfo : EIATTR_NUM_BARRIERS
	.align		4
        /*0020*/ 	.byte	0x02, 0x4c
        /*0022*/ 	.byte	0x01
	.zero		1


	//----- nvinfo : EIATTR_EXTERNS
	.align		4
        /*0024*/ 	.byte	0x04, 0x0f
        /*0026*/ 	.short	(.L_25 - .L_24)


	//   ....[0]....
	.align		4
.L_24:
        /*0028*/ 	.word	index@(__assertfail)


	//----- nvinfo : EIATTR_ANNOTATIONS
	.align		4
.L_25:
        /*002c*/ 	.byte	0x04, 0x55
        /*002e*/ 	.short	(.L_27 - .L_26)


	//   ....[0]....
.L_26:
        /*0030*/ 	.word	0x00000001
        /*0034*/ 	.byte	0xd0, 0x0d, 0x00, 0x00, 0x01, 0x00, 0x00, 0x00, 0x70, 0xa3, 0x00, 0x00, 0x01, 0x00, 0x00, 0x00
        /*0044*/ 	.byte	0xb0, 0xb1, 0x00, 0x00


	//----- nvinfo : EIATTR_MERCURY_ISA_VERSION
	.align		4
.L_27:
        /*0048*/ 	.byte	0x03, 0x5f
        /*004a*/ 	.short	0x0101


	//----- nvinfo : EIATTR_INT_WARP_WIDE_INSTR_OFFSETS
	.align		4
        /*004c*/ 	.byte	0x04, 0x31
        /*004e*/ 	.short	(.L_29 - .L_28)


	//   ....[0]....
.L_28:
        /*0050*/ 	.word	0x00000550


	//   ....[1]....
        /*0054*/ 	.word	0x00000580


	//   ....[2]....
        /*0058*/ 	.word	0x000005c0


	//   ....[3]....
        /*005c*/ 	.word	0x000006f0


	//   ....[4]....
        /*0060*/ 	.word	0x00000700


	//   ....[5]....
        /*0064*/ 	.word	0x00000710


	//   ....[6]....
        /*0068*/ 	.word	0x000007b0


	//   ....[7]....
        /*006c*/ 	.word	0x000007f0


	//   ....[8]....
        /*0070*/ 	.word	0x000024a0


	//----- nvinfo : EIATTR_COOP_GROUP_MASK_REGIDS
	.align		4
.L_29:
        /*0074*/ 	.byte	0x04, 0x29
        /*0076*/ 	.short	(.L_31 - .L_30)


	//   ....[0]....
.L_30:
        /*0078*/ 	.word	0xffffffff


	//   ....[1]....
        /*007c*/ 	.word	0xffffffff


	//   ....[2]....
        /*0080*/ 	.word	0xffffffff


	//   ....[3]....
        /*0084*/ 	.word	0xffffffff


	//   ....[4]....
        /*0088*/ 	.word	0xffffffff


	//   ....[5]....
        /*008c*/ 	.word	0xffffffff


	//   ....[6]....
        /*0090*/ 	.word	0xffffffff


	//----- nvinfo : EIATTR_COOP_GROUP_INSTR_OFFSETS
	.align		4
.L_31:
        /*0094*/ 	.byte	0x04, 0x28
        /*0096*/ 	.short	(.L_33 - .L_32)


	//   ....[0]....
.L_32:
        /*0098*/ 	.word	0x00000070


	//   ....[1]....
        /*009c*/ 	.word	0x00000080


	//   ....[2]....
        /*00a0*/ 	.word	0x00000140


	//   ....[3]....
        /*00a4*/ 	.word	0x00000310


	//   ....[4]....
        /*00a8*/ 	.word	0x00000350


	//   ....[5]....
        /*00ac*/ 	.word	0x00000730


	//   ....[6]....
        /*00b0*/ 	.word	0x00000970


	//----- nvinfo : EIATTR_REG_RECONFIG
	.align		4
.L_33:
        /*00b4*/ 	.byte	0x01, 0x54
	.zero		2


	//----- nvinfo : EIATTR_SYSCALL_OFFSETS
	.align		4
        /*00b8*/ 	.byte	0x04, 0x46
        /*00ba*/ 	.short	(.L_35 - .L_34)


	//   ....[0]....
.L_34:
        /*00bc*/ 	.word	0x00001800


	//----- nvinfo : EIATTR_MBARRIER_INSTR_OFFSETS
	.align		4
.L_35:
        /*00c0*/ 	.byte	0x04, 0x39
        /*00c2*/ 	.short	(.L_37 - .L_36)


	//   ....[0]....
.L_36:
        /*00c4*/ 	.word	0x00000260
        /*00c8*/ 	.word	0x000000ff
        /*00cc*/ 	.word	0x00000000
        /*00d0*/ 	.short	0x0100
        /*00d2*/ 	.byte	0x08
	.zero		1


	//   ....[1]....
        /*00d4*/ 	.word	0x00000270
        /*00d8*/ 	.word	0x000000ff
        /*00dc*/ 	.word	0x00000028
        /*00e0*/ 	.short	0x0100
        /*00e2*/ 	.byte	0x08
	.zero		1


	//   ....[2]....
        /*00e4*/ 	.word	0x00000280
        /*00e8*/ 	.word	0x000000ff
        /*00ec*/ 	.word	0x00000008
        /*00f0*/ 	.short	0x0100
        /*00f2*/ 	.byte	0x08
	.zero		1


	//   ....[3]....
        /*00f4*/ 	.word	0x00000290
        /*00f8*/ 	.word	0x000000ff
        /*00fc*/ 	.word	0x00000030
        /*0100*/ 	.short	0x0100
        /*0102*/ 	.byte	0x08
	.zero		1


	//   ....[4]....
        /*0104*/ 	.word	0x000002a0
        /*0108*/ 	.word	0x000000ff
        /*010c*/ 	.word	0x00000010
        /*0110*/ 	.short	0x0100
        /*0112*/ 	.byte	0x08
	.zero		1


	//   ....[5]....
        /*0114*/ 	.word	0x000002b0
        /*0118*/ 	.word	0x000000ff
        /*011c*/ 	.word	0x00000038
        /*0120*/ 	.short	0x0100
        /*0122*/ 	.byte	0x08
	.zero		1


	//   ....[6]....
        /*0124*/ 	.word	0x000002c0
        /*0128*/ 	.word	0x000000ff
        /*012c*/ 	.word	0x00000018
        /*0130*/ 	.short	0x0100
        /*0132*/ 	.byte	0x08
	.zero		1


	//   ....[7]....
        /*0134*/ 	.word	0x000002d0
        /*0138*/ 	.word	0x000000ff
        /*013c*/ 	.word	0x00000040
        /*0140*/ 	.short	0x0100
        /*0142*/ 	.byte	0x08
	.zero		1


	//   ....[8]....
        /*0144*/ 	.word	0x000002e0
        /*0148*/ 	.word	0x000000ff
        /*014c*/ 	.word	0x00000020
        /*0150*/ 	.short	0x0100
        /*0152*/ 	.byte	0x08
	.zero		1


	//   ....[9]....
        /*0154*/ 	.word	0x000002f0
        /*0158*/ 	.word	0x000000ff
        /*015c*/ 	.word	0x00000048
        /*0160*/ 	.short	0x0100
        /*0162*/ 	.byte	0x08
	.zero		1


	//   ....[10]....
        /*0164*/ 	.word	0x00000820
        /*0168*/ 	.word	0x000000ff
        /*016c*/ 	.word	0x00000080
        /*0170*/ 	.short	0x0100
        /*0172*/ 	.byte	0x08
	.zero		1


	//   ....[11]....
        /*0174*/ 	.word	0x000008b0
        /*0178*/ 	.word	0x000000ff
        /*017c*/ 	.word	0x00000088
        /*0180*/ 	.short	0x0100
        /*0182*/ 	.byte	0x08
	.zero		1


	//   ....[12]....
        /*0184*/ 	.word	0x000008f0
        /*0188*/ 	.word	0x000000ff
        /*018c*/ 	.word	0x00000060
        /*0190*/ 	.short	0x0100
        /*0192*/ 	.byte	0x09
	.zero		1


	//   ....[13]....
        /*0194*/ 	.word	0x00000900
        /*0198*/ 	.word	0x000000ff
        /*019c*/ 	.word	0x00000068
        /*01a0*/ 	.short	0x0100
        /*01a2*/ 	.byte	0x09
	.zero		1


	//   ....[14]....
        /*01a4*/ 	.word	0x00000910
        /*01a8*/ 	.word	0x000000ff
        /*01ac*/ 	.word	0x00000070
        /*01b0*/ 	.short	0x0100
        /*01b2*/ 	.byte	0x09
	.zero		1


	//   ....[15]....
        /*01b4*/ 	.word	0x00000920
        /*01b8*/ 	.word	0x000000ff
        /*01bc*/ 	.word	0x00000078
        /*01c0*/ 	.short	0x0100
        /*01c2*/ 	.byte	0x09
	.zero		1


	//   ....[16]....
        /*01c4*/ 	.word	0x000016e0
        /*01c8*/ 	.word	0x0000009f
        /*01cc*/ 	.word	0x00000000
        /*01d0*/ 	.short	0x010a
        /*01d2*/ 	.byte	0x2a
	.zero		1


	//   ....[17]....
        /*01d4*/ 	.word	0x00001880
        /*01d8*/ 	.word	0x00000003
        /*01dc*/ 	.word	0x00000000
        /*01e0*/ 	.short	0x010a
        /*01e2*/ 	.byte	0x3f
	.zero		1


	//   ....[18]....
        /*01e4*/ 	.word	0x000018e0
        /*01e8*/ 	.word	0x00000003
        /*01ec*/ 	.word	0x00000000
        /*01f0*/ 	.short	0x010a
        /*01f2*/ 	.byte	0x3f
	.zero		1


	//   ....[19]....
        /*01f4*/ 	.word	0x00001e70
        /*01f8*/ 	.word	0x000000ff
        /*01fc*/ 	.word	0x00000000
        /*0200*/ 	.short	0x010a
        /*0202*/ 	.byte	0x07
	.zero		1


	//   ....[20]....
        /*0204*/ 	.word	0x00001eb0
        /*0208*/ 	.word	0x000000ff
        /*020c*/ 	.word	0x00000000
        /*0210*/ 	.short	0x010a
        /*0212*/ 	.byte	0x07
	.zero		1


	//   ....[21]....
        /*0214*/ 	.word	0x00002340
        /*0218*/ 	.word	0x00000005
        /*021c*/ 	.word	0x00000000
        /*0220*/ 	.short	0x0101
        /*0222*/ 	.byte	0x3f
	.zero		1


	//   ....[22]....
        /*0224*/ 	.word	0x00002440
        /*0228*/ 	.word	0x000000a0
        /*022c*/ 	.word	0x00000000
        /*0230*/ 	.short	0x0101
        /*0232*/ 	.byte	0x2d
	.zero		1


	//   ....[23]....
        /*0234*/ 	.word	0x00002540
        /*0238*/ 	.word	0x00000003
        /*023c*/ 	.word	0x00000000
        /*0240*/ 	.short	0x0101
        /*0242*/ 	.byte	0x3f
	.zero		1


	//   ....[24]....
        /*0244*/ 	.word	0x00002600
        /*0248*/ 	.word	0x0000009f
        /*024c*/ 	.word	0x00000010
        /*0250*/ 	.short	0x010a
        /*0252*/ 	.byte	0x2a
	.zero		1


	//   ....[25]....
        /*0254*/ 	.word	0x0000a390
        /*0258*/ 	.word	0x000000a2
        /*025c*/ 	.word	0x00000000
        /*0260*/ 	.short	0x0101
        /*0262*/ 	.byte	0x2d
	.zero		1


	//   ....[26]....
        /*0264*/ 	.word	0x0000ae10
        /*0268*/ 	.word	0x0000000a
        /*026c*/ 	.word	0x00000028
        /*0270*/ 	.short	0x010a
        /*0272*/ 	.byte	0x3f
	.zero		1


	//   ....[27]....
        /*0274*/ 	.word	0x0000b2c0
        /*0278*/ 	.word	0x00000005
        /*027c*/ 	.word	0x00000088
        /*0280*/ 	.short	0x0101
        /*0282*/ 	.byte	0x3f
	.zero		1


	//   ....[28]....
        /*0284*/ 	.word	0x0000ba40
        /*0288*/ 	.word	0x00000009
        /*028c*/ 	.word	0x00000000
        /*0290*/ 	.short	0x010a
        /*0292*/ 	.byte	0x3f
	.zero		1


	//   ....[29]....
        /*0294*/ 	.word	0x0000bac0
        /*0298*/ 	.word	0x00000008
        /*029c*/ 	.word	0x00000000
        /*02a0*/ 	.short	0x010a
        /*02a2*/ 	.byte	0x3f
	.zero		1


	//   ....[30]....
        /*02a4*/ 	.word	0x0000bb50
        /*02a8*/ 	.word	0x00000009
        /*02ac*/ 	.word	0x00000000
        /*02b0*/ 	.short	0x010a
        /*02b2*/ 	.byte	0x3f
	.zero		1


	//   ....[31]....
        /*02b4*/ 	.word	0x0000bbe0
        /*02b8*/ 	.word	0x00000006
        /*02bc*/ 	.word	0x00000000
        /*02c0*/ 	.short	0x010a
        /*02c2*/ 	.byte	0x3f
	.zero		1


	//   ....[32]....
        /*02c4*/ 	.word	0x0000bc70
        /*02c8*/ 	.word	0x00000003
        /*02cc*/ 	.word	0x00000000
        /*02d0*/ 	.short	0x010a
        /*02d2*/ 	.byte	0x3f
	.zero		1


	//   ....[33]....
        /*02d4*/ 	.word	0x0000bcd0
        /*02d8*/ 	.word	0x000000a1
        /*02dc*/ 	.word	0x00000000
        /*02e0*/ 	.short	0x010a
        /*02e2*/ 	.byte	0x3f
	.zero		1


	//   ....[34]....
        /*02e4*/ 	.word	0x0000bd20
        /*02e8*/ 	.word	0x00000003
        /*02ec*/ 	.word	0x00000000
        /*02f0*/ 	.short	0x010a
        /*02f2*/ 	.byte	0x3f
	.zero		1


	//   ....[35]....
        /*02f4*/ 	.word	0x0000bd80
        /*02f8*/ 	.word	0x00000005
        /*02fc*/ 	.word	0x00000000
        /*0300*/ 	.short	0x010a
        /*0302*/ 	.byte	0x3f
	.zero		1


	//   ....[36]....
        /*0304*/ 	.word	0x0000bdd0
        /*0308*/ 	.word	0x000000a1
        /*030c*/ 	.word	0x00000010
        /*0310*/ 	.short	0x010a
        /*0312*/ 	.byte	0x3f
	.zero		1


	//   ....[37]....
        /*0314*/ 	.word	0x0000bea0
        /*0318*/ 	.word	0x0000000a
        /*031c*/ 	.word	0x00000028
        /*0320*/ 	.short	0x010a
        /*0322*/ 	.byte	0x3f
	.zero		1


	//   ....[38]....
        /*0324*/ 	.word	0x0000bf70
        /*0328*/ 	.word	0x00000009
        /*032c*/ 	.word	0x00000000
        /*0330*/ 	.short	0x010a
        /*0332*/ 	.byte	0x3f
	.zero		1


	//   ....[39]....
        /*0334*/ 	.word	0x0000bfc0
        /*0338*/ 	.word	0x00000008
        /*033c*/ 	.word	0x00000000
        /*0340*/ 	.short	0x010a
        /*0342*/ 	.byte	0x3f
	.zero		1


	//   ....[40]....
        /*0344*/ 	.word	0x0000c010
        /*0348*/ 	.word	0x00000009
        /*034c*/ 	.word	0x00000000
        /*0350*/ 	.short	0x010a
        /*0352*/ 	.byte	0x3f
	.zero		1


	//   ....[41]....
        /*0354*/ 	.word	0x0000c060
        /*0358*/ 	.word	0x00000006
        /*035c*/ 	.word	0x00000000
        /*0360*/ 	.short	0x010a
        /*0362*/ 	.byte	0x3f
	.zero		1


	//----- nvinfo : EIATTR_NUM_MBARRIERS
	.align		4
.L_37:
        /*0364*/ 	.byte	0x03, 0x38
        /*0366*/ 	.short	0x0010


	//----- nvinfo : EIATTR_EXIT_INSTR_OFFSETS
	.align		4
        /*0368*/ 	.byte	0x04, 0x1c
        /*036a*/ 	.short	(.L_39 - .L_38)


	//   ....[0]....
.L_38:
        /*036c*/ 	.word	0x00001410


	//   ....[1]....
        /*0370*/ 	.word	0x00001470


	//   ....[2]....
        /*0374*/ 	.word	0x0000aa20


	//   ....[3]....
        /*0378*/ 	.word	0x0000aa50


	//   ....[4]....
        /*037c*/ 	.word	0x0000bcc0


	//----- nvinfo : EIATTR_MAX_THREADS
	.align		4
.L_39:
        /*0380*/ 	.byte	0x04, 0x05
        /*0382*/ 	.short	(.L_41 - .L_40)
.L_40:
        /*0384*/ 	.word	0x00000180
        /*0388*/ 	.word	0x00000001
        /*038c*/ 	.word	0x00000001


	//----- nvinfo : EIATTR_CRS_STACK_SIZE
	.align		4
.L_41:
        /*0390*/ 	.byte	0x04, 0x1e
        /*0392*/ 	.short	(.L_43 - .L_42)
.L_42:
        /*0394*/ 	.word	0x00000000


	//----- nvinfo : EIATTR_CBANK_PARAM_SIZE
	.align		4
.L_43:
        /*0398*/ 	.byte	0x03, 0x19
        /*039a*/ 	.short	0x0470


	//----- nvinfo : EIATTR_PARAM_CBANK
	.align		4
        /*039c*/ 	.byte	0x04, 0x0a
        /*039e*/ 	.short	(.L_45 - .L_44)
	.align		4
.L_44:
        /*03a0*/ 	.word	index@(.nv.constant0._ZN7cutlass13device_kernelINS_4gemm6kernel13GemmUniversalIN4cute5tupleIJiiiiEEENS1_10collective13CollectiveMmaINS1_34MainloopSm90TmaGmmaWarpSpecializedILi5ENS5_IJNS4_1CILi2EEESB_NSA_ILi1EEEEEENS1_32KernelTmaWarpSpecializedPingpongEEENS5_IJNSA_ILi64EEENSA_ILi256EEENSA_ILi128EEEEEENS_6half_tENS5_IJlSC_lEEESK_SL_NS4_8TiledMMAINS4_8MMA_AtomIJNS4_4SM904GMMA26MMA_64x256x16_F32F16F16_SSILNSP_5MajorE0ELSR_0ELNSP_7ScaleInE1ELSS_1EEEEEENS4_6LayoutINS5_IJSC_SC_SC_EEENS5_IJNSA_ILi0EEESX_SX_EEEEENS5_IJNS4_10UnderscoreES10_S10_EEEEENS4_23SM90_TMA_LOAD_MULTICASTENS4_14ComposedLayoutINS4_7SwizzleILi3ELi4ELi3EEENS4_18smem_ptr_flag_bitsILi16EEENSV_INS5_IJNSA_ILi8EEESG_EEENS5_IJSG_SC_EEEEEEEvNS4_8identityES13_S1D_vS1E_EENS_8epilogue10collective6detail29Sm90TmaWarpSpecializedAdapterINS1H_15DefaultEpilogueISK_SL_SL_NS1G_6thread17LinearCombinationISK_Li1EffLNS1L_9ScaleType4KindE0ELNS_15FloatRoundStyleE2ESK_EENS1_15EpilogueDefaultEEEEEvvEEEEvNT_6ParamsE)
        /*03a4*/ 	.short	0x0210
        /*03a6*/ 	.short	0x0470


	//----- nvinfo : EIATTR_SW_WAR
	.align		4
.L_45:
        /*03a8*/ 	.byte	0x04, 0x36
        /*03aa*/ 	.short	(.L_47 - .L_46)
.L_46:
        /*03ac*/ 	.word	0x00000008
.L_47:


//--------------------- .nv.callgraph             --------------------------
	.section	.nv.callgraph,"",@"SHT_CUDA_CALLGRAPH"
	.align	4
	.sectionentsize	8
	.align		4
        /*0000*/ 	.word	0x00000000
	.align		4
        /*0004*/ 	.word	0xffffffff
	.align		4
        /*0008*/ 	.word	index@(_ZN7cutlass13device_kernelINS_4gemm6kernel13GemmUniversalIN4cute5tupleIJiiiiEEENS1_10collective13CollectiveMmaINS1_34MainloopSm90TmaGmmaWarpSpecializedILi5ENS5_IJNS4_1CILi2EEESB_NSA_ILi1EEEEEENS1_32KernelTmaWarpSpecializedPingpongEEENS5_IJNSA_ILi64EEENSA_ILi256EEENSA_ILi128EEEEEENS_6half_tENS5_IJlSC_lEEESK_SL_NS4_8TiledMMAINS4_8MMA_AtomIJNS4_4SM904GMMA26MMA_64x256x16_F32F16F16_SSILNSP_5MajorE0ELSR_0ELNSP_7ScaleInE1ELSS_1EEEEEENS4_6LayoutINS5_IJSC_SC_SC_EEENS5_IJNSA_ILi0EEESX_SX_EEEEENS5_IJNS4_10UnderscoreES10_S10_EEEEENS4_23SM90_TMA_LOAD_MULTICASTENS4_14ComposedLayoutINS4_7SwizzleILi3ELi4ELi3EEENS4_18smem_ptr_flag_bitsILi16EEENSV_INS5_IJNSA_ILi8EEESG_EEENS5_IJSG_SC_EEEEEEEvNS4_8identityES13_S1D_vS1E_EENS_8epilogue10collective6detail29Sm90TmaWarpSpecializedAdapterINS1H_15DefaultEpilogueISK_SL_SL_NS1G_6thread17LinearCombinationISK_Li1EffLNS1L_9ScaleType4KindE0ELNS_15FloatRoundStyleE2ESK_EENS1_15EpilogueDefaultEEEEEvvEEEEvNT_6ParamsE)
	.align		4
        /*000c*/ 	.word	index@(__assertfail)
	.align		4
        /*0010*/ 	.word	0x00000000
	.align		4
        /*0014*/ 	.word	0xfffffffe
	.align		4
        /*0018*/ 	.word	0x00000000
	.align		4
        /*001c*/ 	.word	0xfffffffd
	.align		4
        /*0020*/ 	.word	0x00000000
	.align		4
        /*0024*/ 	.word	0xfffffffc


//--------------------- .nv.constant4             --------------------------
	.section	.nv.constant4,"a",@progbits
	.align	8
	.align		8
.nv.constant4:
        /*0000*/ 	.dword	__assertfail
	.align		8
        /*0008*/ 	.dword	__unnamed_1
	.align		8
        /*0010*/ 	.dword	_ZN39_INTERNAL_04677843_4_k_cu_b3d8437e_41084cuda3std3__45__cpo5beginE
	.align		8
        /*0018*/ 	.dword	_ZN39_INTERNAL_04677843_4_k_cu_b3d8437e_41084cuda3std3__45__cpo3endE
	.align		8
        /*0020*/ 	.dword	_ZN39_INTERNAL_04677843_4_k_cu_b3d8437e_41084cuda3std3__45__cpo6cbeginE
	.align		8
        /*0028*/ 	.dword	_ZN39_INTERNAL_04677843_4_k_cu_b3d8437e_41084cuda3std3__45__cpo4cendE
	.align		8
        /*0030*/ 	.dword	_ZN39_INTERNAL_04677843_4_k_cu_b3d8437e_41084cuda3std3__441_GLOBAL__N__04677843_4_k_cu_b3d8437e_41086ignoreE
	.align		8
        /*0038*/ 	.dword	_ZN39_INTERNAL_04677843_4_k_cu_b3d8437e_41084cuda3std3__419piecewise_constructE
	.align		8
        /*0040*/ 	.dword	_ZN39_INTERNAL_04677843_4_k_cu_b3d8437e_41084cuda3std3__48in_placeE
	.align		8
        /*0048*/ 	.dword	_ZN39_INTERNAL_04677843_4_k_cu_b3d8437e_41084cuda3std6ranges3__45__cpo4swapE
	.align		8
        /*0050*/ 	.dword	_ZN39_INTERNAL_04677843_4_k_cu_b3d8437e_41084cuda3std6ranges3__45__cpo9iter_moveE
	.align		8
        /*0058*/ 	.dword	_ZN39_INTERNAL_04677843_4_k_cu_b3d8437e_41084cute7productE
	.align		8
        /*0060*/ 	.dword	_ZN39_INTERNAL_04677843_4_k_cu_b3d8437e_41084cute1_E
	.align		8
        /*0068*/ 	.dword	$str$22
	.align		8
        /*0070*/ 	.dword	$str$23


//--------------------- .text._ZN7cutlass13device_kernelINS_4gemm6kernel13GemmUniversalIN4cute5tupleIJiiiiEEENS1_10collective13CollectiveMmaINS1_34MainloopSm90TmaGmmaWarpSpecializedILi5ENS5_IJNS4_1CILi2EEESB_NSA_ILi1EEEEEENS1_32KernelTmaWarpSpecializedPingpongEEENS5_IJNSA_ILi64EEENSA_ILi256EEENSA_ILi128EEEEEENS_6half_tENS5_IJlSC_lEEESK_SL_NS4_8TiledMMAINS4_8MMA_AtomIJNS4_4SM904GMMA26MMA_64x256x16_F32F16F16_SSILNSP_5MajorE0ELSR_0ELNSP_7ScaleInE1ELSS_1EEEEEENS4_6LayoutINS5_IJSC_SC_SC_EEENS5_IJNSA_ILi0EEESX_SX_EEEEENS5_IJNS4_10UnderscoreES10_S10_EEEEENS4_23SM90_TMA_LOAD_MULTICASTENS4_14ComposedLayoutINS4_7SwizzleILi3ELi4ELi3EEENS4_18smem_ptr_flag_bitsILi16EEENSV_INS5_IJNSA_ILi8EEESG_EEENS5_IJSG_SC_EEEEEEEvNS4_8identityES13_S1D_vS1E_EENS_8epilogue10collective6detail29Sm90TmaWarpSpecializedAdapterINS1H_15DefaultEpilogueISK_SL_SL_NS1G_6thread17LinearCombinationISK_Li1EffLNS1L_9ScaleType4KindE0ELNS_15FloatRoundStyleE2ESK_EENS1_15EpilogueDefaultEEEEEvvEEEEvNT_6ParamsE --------------------------
	.section	.text._ZN7cutlass13device_kernelINS_4gemm6kernel13GemmUniversalIN4cute5tupleIJiiiiEEENS1_10collective13CollectiveMmaINS1_34MainloopSm90TmaGmmaWarpSpecializedILi5ENS5_IJNS4_1CILi2EEESB_NSA_ILi1EEEEEENS1_32KernelTmaWarpSpecializedPingpongEEENS5_IJNSA_ILi64EEENSA_ILi256EEENSA_ILi128EEEEEENS_6half_tENS5_IJlSC_lEEESK_SL_NS4_8TiledMMAINS4_8MMA_AtomIJNS4_4SM904GMMA26MMA_64x256x16_F32F16F16_SSILNSP_5MajorE0ELSR_0ELNSP_7ScaleInE1ELSS_1EEEEEENS4_6LayoutINS5_IJSC_SC_SC_EEENS5_IJNSA_ILi0EEESX_SX_EEEEENS5_IJNS4_10UnderscoreES10_S10_EEEEENS4_23SM90_TMA_LOAD_MULTICASTENS4_14ComposedLayoutINS4_7SwizzleILi3ELi4ELi3EEENS4_18smem_ptr_flag_bitsILi16EEENSV_INS5_IJNSA_ILi8EEESG_EEENS5_IJSG_SC_EEEEEEEvNS4_8identityES13_S1D_vS1E_EENS_8epilogue10collective6detail29Sm90TmaWarpSpecializedAdapterINS1H_15DefaultEpilogueISK_SL_SL_NS1G_6thread17LinearCombinationISK_Li1EffLNS1L_9ScaleType4KindE0ELNS_15FloatRoundStyleE2ESK_EENS1_15EpilogueDefaultEEEEEvvEEEEvNT_6ParamsE,"ax",@progbits
	.align	128
.text._ZN7cutlass13device_kernelINS_4gemm6kernel13GemmUniversalIN4cute5tupleIJiiiiEEENS1_10collective13CollectiveMmaINS1_34MainloopSm90TmaGmmaWarpSpecializedILi5ENS5_IJNS4_1CILi2EEESB_NSA_ILi1EEEEEENS1_32KernelTmaWarpSpecializedPingpongEEENS5_IJNSA_ILi64EEENSA_ILi256EEENSA_ILi128EEEEEENS_6half_tENS5_IJlSC_lEEESK_SL_NS4_8TiledMMAINS4_8MMA_AtomIJNS4_4SM904GMMA26MMA_64x256x16_F32F16F16_SSILNSP_5MajorE0ELSR_0ELNSP_7ScaleInE1ELSS_1EEEEEENS4_6LayoutINS5_IJSC_SC_SC_EEENS5_IJNSA_ILi0EEESX_SX_EEEEENS5_IJNS4_10UnderscoreES10_S10_EEEEENS4_23SM90_TMA_LOAD_MULTICASTENS4_14ComposedLayoutINS4_7SwizzleILi3ELi4ELi3EEENS4_18smem_ptr_flag_bitsILi16EEENSV_INS5_IJNSA_ILi8EEESG_EEENS5_IJSG_SC_EEEEEEEvNS4_8identityES13_S1D_vS1E_EENS_8epilogue10collective6detail29Sm90TmaWarpSpecializedAdapterINS1H_15DefaultEpilogueISK_SL_SL_NS1G_6thread17LinearCombinationISK_Li1EffLNS1L_9ScaleType4KindE0ELNS_15FloatRoundStyleE2ESK_EENS1_15EpilogueDefaultEEEEEvvEEEEvNT_6ParamsE:
        .type           _ZN7cutlass13device_kernelINS_4gemm6kernel13GemmUniversalIN4cute5tupleIJiiiiEEENS1_10collective13CollectiveMmaINS1_34MainloopSm90TmaGmmaWarpSpecializedILi5ENS5_IJNS4_1CILi2EEESB_NSA_ILi1EEEEEENS1_32KernelTmaWarpSpecializedPingpongEEENS5_IJNSA_ILi64EEENSA_ILi256EEENSA_ILi128EEEEEENS_6half_tENS5_IJlSC_lEEESK_SL_NS4_8TiledMMAINS4_8MMA_AtomIJNS4_4SM904GMMA26MMA_64x256x16_F32F16F16_SSILNSP_5MajorE0ELSR_0ELNSP_7ScaleInE1ELSS_1EEEEEENS4_6LayoutINS5_IJSC_SC_SC_EEENS5_IJNSA_ILi0EEESX_SX_EEEEENS5_IJNS4_10UnderscoreES10_S10_EEEEENS4_23SM90_TMA_LOAD_MULTICASTENS4_14ComposedLayoutINS4_7SwizzleILi3ELi4ELi3EEENS4_18smem_ptr_flag_bitsILi16EEENSV_INS5_IJNSA_ILi8EEESG_EEENS5_IJSG_SC_EEEEEEEvNS4_8identityES13_S1D_vS1E_EENS_8epilogue10collective6detail29Sm90TmaWarpSpecializedAdapterINS1H_15DefaultEpilogueISK_SL_SL_NS1G_6thread17LinearCombinationISK_Li1EffLNS1L_9ScaleType4KindE0ELNS_15FloatRoundStyleE2ESK_EENS1_15EpilogueDefaultEEEEEvvEEEEvNT_6ParamsE,@function
        .size           _ZN7cutlass13device_kernelINS_4gemm6kernel13GemmUniversalIN4cute5tupleIJiiiiEEENS1_10collective13CollectiveMmaINS1_34MainloopSm90TmaGmmaWarpSpecializedILi5ENS5_IJNS4_1CILi2EEESB_NSA_ILi1EEEEEENS1_32KernelTmaWarpSpecializedPingpongEEENS5_IJNSA_ILi64EEENSA_ILi256EEENSA_ILi128EEEEEENS_6half_tENS5_IJlSC_lEEESK_SL_NS4_8TiledMMAINS4_8MMA_AtomIJNS4_4SM904GMMA26MMA_64x256x16_F32F16F16_SSILNSP_5MajorE0ELSR_0ELNSP_7ScaleInE1ELSS_1EEEEEENS4_6LayoutINS5_IJSC_SC_SC_EEENS5_IJNSA_ILi0EEESX_SX_EEEEENS5_IJNS4_10UnderscoreES10_S10_EEEEENS4_23SM90_TMA_LOAD_MULTICASTENS4_14ComposedLayoutINS4_7SwizzleILi3ELi4ELi3EEENS4_18smem_ptr_flag_bitsILi16EEENSV_INS5_IJNSA_ILi8EEESG_EEENS5_IJSG_SC_EEEEEEEvNS4_8identityES13_S1D_vS1E_EENS_8epilogue10collective6detail29Sm90TmaWarpSpecializedAdapterINS1H_15DefaultEpilogueISK_SL_SL_NS1G_6thread17LinearCombinationISK_Li1EffLNS1L_9ScaleType4KindE0ELNS_15FloatRoundStyleE2ESK_EENS1_15EpilogueDefaultEEEEEvvEEEEvNT_6ParamsE,(.L_x_331 - _ZN7cutlass13device_kernelINS_4gemm6kernel13GemmUniversalIN4cute5tupleIJiiiiEEENS1_10collective13CollectiveMmaINS1_34MainloopSm90TmaGmmaWarpSpecializedILi5ENS5_IJNS4_1CILi2EEESB_NSA_ILi1EEEEEENS1_32KernelTmaWarpSpecializedPingpongEEENS5_IJNSA_ILi64EEENSA_ILi256EEENSA_ILi128EEEEEENS_6half_tENS5_IJlSC_lEEESK_SL_NS4_8TiledMMAINS4_8MMA_AtomIJNS4_4SM904GMMA26MMA_64x256x16_F32F16F16_SSILNSP_5MajorE0ELSR_0ELNSP_7ScaleInE1ELSS_1EEEEEENS4_6LayoutINS5_IJSC_SC_SC_EEENS5_IJNSA_ILi0EEESX_SX_EEEEENS5_IJNS4_10UnderscoreES10_S10_EEEEENS4_23SM90_TMA_LOAD_MULTICASTENS4_14ComposedLayoutINS4_7SwizzleILi3ELi4ELi3EEENS4_18smem_ptr_flag_bitsILi16EEENSV_INS5_IJNSA_ILi8EEESG_EEENS5_IJSG_SC_EEEEEEEvNS4_8identityES13_S1D_vS1E_EENS_8epilogue10collective6detail29Sm90TmaWarpSpecializedAdapterINS1H_15DefaultEpilogueISK_SL_SL_NS1G_6thread17LinearCombinationISK_Li1EffLNS1L_9ScaleType4KindE0ELNS_15FloatRoundStyleE2ESK_EENS1_15EpilogueDefaultEEEEEvvEEEEvNT_6ParamsE)
        .other          _ZN7cutlass13device_kernelINS_4gemm6kernel13GemmUniversalIN4cute5tupleIJiiiiEEENS1_10collective13CollectiveMmaINS1_34MainloopSm90TmaGmmaWarpSpecializedILi5ENS5_IJNS4_1CILi2EEESB_NSA_ILi1EEEEEENS1_32KernelTmaWarpSpecializedPingpongEEENS5_IJNSA_ILi64EEENSA_ILi256EEENSA_ILi128EEEEEENS_6half_tENS5_IJlSC_lEEESK_SL_NS4_8TiledMMAINS4_8MMA_AtomIJNS4_4SM904GMMA26MMA_64x256x16_F32F16F16_SSILNSP_5MajorE0ELSR_0ELNSP_7ScaleInE1ELSS_1EEEEEENS4_6LayoutINS5_IJSC_SC_SC_EEENS5_IJNSA_ILi0EEESX_SX_EEEEENS5_IJNS4_10UnderscoreES10_S10_EEEEENS4_23SM90_TMA_LOAD_MULTICASTENS4_14ComposedLayoutINS4_7SwizzleILi3ELi4ELi3EEENS4_18smem_ptr_flag_bitsILi16EEENSV_INS5_IJNSA_ILi8EEESG_EEENS5_IJSG_SC_EEEEEEEvNS4_8identityES13_S1D_vS1E_EENS_8epilogue10collective6detail29Sm90TmaWarpSpecializedAdapterINS1H_15DefaultEpilogueISK_SL_SL_NS1G_6thread17LinearCombinationISK_Li1EffLNS1L_9ScaleType4KindE0ELNS_15FloatRoundStyleE2ESK_EENS1_15EpilogueDefaultEEEEEvvEEEEvNT_6ParamsE,@"STO_CUDA_ENTRY STV_DEFAULT"
_ZN7cutlass13device_kernelINS_4gemm6kernel13GemmUniversalIN4cute5tupleIJiiiiEEENS1_10collective13CollectiveMmaINS1_34MainloopSm90TmaGmmaWarpSpecializedILi5ENS5_IJNS4_1CILi2EEESB_NSA_ILi1EEEEEENS1_32KernelTmaWarpSpecializedPingpongEEENS5_IJNSA_ILi64EEENSA_ILi256EEENSA_ILi128EEEEEENS_6half_tENS5_IJlSC_lEEESK_SL_NS4_8TiledMMAINS4_8MMA_AtomIJNS4_4SM904GMMA26MMA_64x256x16_F32F16F16_SSILNSP_5MajorE0ELSR_0ELNSP_7ScaleInE1ELSS_1EEEEEENS4_6LayoutINS5_IJSC_SC_SC_EEENS5_IJNSA_ILi0EEESX_SX_EEEEENS5_IJNS4_10UnderscoreES10_S10_EEEEENS4_23SM90_TMA_LOAD_MULTICASTENS4_14ComposedLayoutINS4_7SwizzleILi3ELi4ELi3EEENS4_18smem_ptr_flag_bitsILi16EEENSV_INS5_IJNSA_ILi8EEESG_EEENS5_IJSG_SC_EEEEEEEvNS4_8identityES13_S1D_vS1E_EENS_8epilogue10collective6detail29Sm90TmaWarpSpecializedAdapterINS1H_15DefaultEpilogueISK_SL_SL_NS1G_6thread17LinearCombinationISK_Li1EffLNS1L_9ScaleType4KindE0ELNS_15FloatRoundStyleE2ESK_EENS1_15EpilogueDefaultEEEEEvvEEEEvNT_6ParamsE:
[----:B------:R-:W0:Y:S02]  /*0000*/  LDC R1, c[0x0][0x28] ;  /* 0x00000a00ff017b82 */ /* 0x000e240000000800 */
[----:B0-----:R-:W-:Y:S01]  /*0010*/  VIADD R1, R1, 0xfffffff8 ;  /* 0xfffffff801017836 */ /* 0x001fe20000000000 */
[----:B------:R-:W0:Y:S01]  /*0020*/  S2R R4, SR_TID.X ;  /* 0x0000000000047919 */ /* 0x000e220000002100 */
[----:B------:R-:W-:Y:S01]  /*0030*/  ELECT P0, URZ, PT ;  /* 0x00000000003f782f */ /* 0x000fe20003800000 */
[----:B------:R-:W-:Y:S01]  /*0040*/  BSSY B0, `(.L_x_0) ;  /* 0x000000f000007945 */ /* 0x000fe20003800000 */
[--C-:B0-----:R-:W-:Y:S02]  /*0050*/  SHF.R.U32.HI R2, RZ, 0x5, R4.reuse ;  /* 0x00000005ff027819 */ /* 0x101fe40000011604 */
[----:B------:R-:W-:-:S03]  /*0060*/  SHF.R.U32.HI R7, RZ, 0x7, R4 ;  /* 0x00000007ff077819 */ /* 0x000fc60000011604 */
[----:B------:R-:W0:Y:S04]  /*0070*/  SHFL.IDX PT, R5, R2, RZ, 0x1f ;  /* 0x00001fff02057589 */ /* 0x000e2800000e0000 */
[----:B------:R1:W2:Y:S01]  /*0080*/  SHFL.IDX PT, R10, R7, RZ, 0x1f ;  /* 0x00001fff070a7589 */ /* 0x0002a200000e0000 */
[----:B0-----:R-:W-:-:S13]  /*0090*/  ISETP.NE.OR P0, PT, R5, RZ, !P0 ;  /* 0x000000ff0500720c */ /* 0x001fda0004705670 */
[----:B-12---:R-:W-:Y:S05]  /*00a0*/  @P0 BRA `(.L_x_1) ;  /* 0x0000000000200947 */ /* 0x006fea0003800000 */
[----:B------:R-:W-:Y:S02]  /*00b0*/  ULDC.64 UR4, c[0x0][0x198] ;  /* 0x0000660000047ab9 */ /* 0x000fe40000000a00 */
[----:B------:R-:W-:Y:S02]  /*00c0*/  UIADD3 UR6, UP0, UR4, 0xf0, URZ ;  /* 0x000000f004067890 */ /* 0x000fe4000ff1e03f */
[----:B------:R-:W-:Y:S02]  /*00d0*/  UIADD3 UR4, UP1, UR4, 0x1f0, URZ ;  /* 0x000001f004047890 */ /* 0x000fe4000ff3e03f */
[----:B------:R-:W-:Y:S02]  /*00e0*/  UIADD3.X UR7, URZ, UR5, URZ, UP0, !UPT ;  /* 0x000000053f077290 */ /* 0x000fe400087fe43f */
[----:B------:R-:W-:-:S07]  /*00f0*/  UIADD3.X UR5, URZ, UR5, URZ, UP1, !UPT ;  /* 0x000000053f057290 */ /* 0x000fce0008ffe43f */
[----:B------:R0:W-:Y:S02]  /*0100*/  UTMACCTL.PF [UR6] ;  /* 0x00000000060079b9 */ /* 0x0001e40008040000 */
[----:B------:R0:W-:Y:S02]  /*0110*/  UTMACCTL.PF [UR4] ;  /* 0x00000000040079b9 */ /* 0x0001e40008040000 */
[----:B0-----:R-:W-:Y:S01]  /*0120*/  NOP ;  /* 0x0000000000007918 */ /* 0x001fe20000000000 */
.L_x_1:
[----:B------:R-:W-:Y:S05]  /*0130*/  BSYNC B0 ;  /* 0x0000000000007941 */ /* 0x000fea0003800000 */
.L_x_0:
[----:B------:R-:W0:Y:S01]  /*0140*/  SHFL.IDX PT, R8, R2, RZ, 0x1f ;  /* 0x00001fff02087589 */ /* 0x000e2200000e0000 */
[----:B------:R-:W-:-:S04]  /*0150*/  SHF.R.S32.HI R3, RZ, 0x1f, R4 ;  /* 0x0000001fff037819 */ /* 0x000fc80000011404 */
[----:B------:R-:W-:Y:S02]  /*0160*/  LEA.HI R3, R3, R4, RZ, 0x7 ;  /* 0x0000000403037211 */ /* 0x000fe400078f38ff */
[----:B0-----:R-:W-:-:S13]  /*0170*/  ISETP.NE.AND P0, PT, R8, RZ, PT ;  /* 0x000000ff0800720c */ /* 0x001fda0003f05270 */
[----:B------:R-:W-:Y:S05]  /*0180*/  @P0 BRA `(.L_x_2) ;  /* 0x0000000000600947 */ /* 0x000fea0003800000 */
[----:B------:R-:W0:Y:S01]  /*0190*/  S2UR UR8, SR_CgaCtaId ;  /* 0x00000000000879c3 */ /* 0x000e220000008800 */
[----:B------:R-:W-:Y:S01]  /*01a0*/  UMOV UR4, 0x400 ;  /* 0x0000040000047882 */ /* 0x000fe20000000000 */
[----:B------:R-:W-:Y:S01]  /*01b0*/  UMOV UR5, 0x1 ;  /* 0x0000000100057882 */ /* 0x000fe20000000000 */
[----:B------:R-:W-:Y:S01]  /*01c0*/  UMOV UR6, 0x3 ;  /* 0x0000000300067882 */ /* 0x000fe20000000000 */
[----:B------:R-:W-:Y:S01]  /*01d0*/  ELECT P0, URZ, PT ;  /* 0x00000000003f782f */ /* 0x000fe20003800000 */
[----:B------:R-:W-:-:S04]  /*01e0*/  UIADD3 UR6, -UR6, 0x100000, URZ ;  /* 0x0010000006067890 */ /* 0x000fc8000fffe13f */
[----:B------:R-:W-:Y:S02]  /*01f0*/  USHF.L.U32 UR7, UR6, 0xb, URZ ;  /* 0x0000000b06077899 */ /* 0x000fe4000800063f */
[----:B------:R-:W-:Y:S02]  /*0200*/  USHF.L.U32 UR6, UR6, 0x1, URZ ;  /* 0x0000000106067899 */ /* 0x000fe4000800063f */
[----:B0-----:R-:W-:Y:S02]  /*0210*/  ULEA UR8, UR8, UR4, 0x18 ;  /* 0x0000000408087291 */ /* 0x001fe4000f8ec03f */
[----:B------:R-:W-:-:S04]  /*0220*/  UIADD3 UR4, -UR5, 0x100000, URZ ;  /* 0x0010000005047890 */ /* 0x000fc8000fffe13f */
[----:B------:R-:W-:Y:S02]  /*0230*/  USHF.L.U32 UR5, UR4, 0xb, URZ ;  /* 0x0000000b04057899 */ /* 0x000fe4000800063f */
[----:B------:R-:W-:Y:S01]  /*0240*/  USHF.L.U32 UR4, UR4, 0x1, URZ ;  /* 0x0000000104047899 */ /* 0x000fe2000800063f */
[----:B------:R-:W0:Y:S11]  /*0250*/  FENCE.VIEW.ASYNC.S ;  /* 0x00000000000073c6 */ /* 0x000e360000000000 */
[----:B0-----:R0:W1:Y:S01]  /*0260*/  SYNCS.EXCH.64 URZ, [UR8], UR4 ;  /* 0x00000004083f75b2 */ /* 0x0010620008000100 */
[----:B------:R0:W2:Y:S01]  /*0270*/  SYNCS.EXCH.64 URZ, [UR8+0x28], UR6 ;  /* 0x00002806083f75b2 */ /* 0x0000a20008000100 */
[----:B------:R0:W3:Y:S01]  /*0280*/  SYNCS.EXCH.64 URZ, [UR8+0x8], UR4 ;  /* 0x00000804083f75b2 */ /* 0x0000e20008000100 */
[----:B------:R0:W4:Y:S01]  /*0290*/  SYNCS.EXCH.64 URZ, [UR8+0x30], UR6 ;  /* 0x00003006083f75b2 */ /* 0x0001220008000100 */
[----:B------:R0:W0:Y:S01]  /*02a0*/  SYNCS.EXCH.64 URZ, [UR8+0x10], UR4 ;  /* 0x00001004083f75b2 */ /* 0x0000220008000100 */
[----:B------:R0:W0:Y:S01]  /*02b0*/  SYNCS.EXCH.64 URZ, [UR8+0x38], UR6 ;  /* 0x00003806083f75b2 */ /* 0x0000220008000100 */
[----:B------:R0:W0:Y:S01]  /*02c0*/  SYNCS.EXCH.64 URZ, [UR8+0x18], UR4 ;  /* 0x00001804083f75b2 */ /* 0x0000220008000100 */
[----:B------:R0:W0:Y:S01]  /*02d0*/  SYNCS.EXCH.64 URZ, [UR8+0x40], UR6 ;  /* 0x00004006083f75b2 */ /* 0x0000220008000100 */
[----:B------:R0:W0:Y:S01]  /*02e0*/  SYNCS.EXCH.64 URZ, [UR8+0x20], UR4 ;  /* 0x00002004083f75b2 */ /* 0x0000220008000100 */
[----:B------:R0:W0:Y:S01]  /*02f0*/  SYNCS.EXCH.64 URZ, [UR8+0x48], UR6 ;  /* 0x00004806083f75b2 */ /* 0x0000220008000100 */
[----:B------:R-:W-:Y:S01]  /*0300*/  NOP ;  /* 0x0000000000007918 */ /* 0x000fe20000000000 */
.L_x_2:
[----:B------:R-:W5:Y:S01]  /*0310*/  SHFL.IDX PT, R13, R2, RZ, 0x1f ;  /* 0x00001fff020d7589 */ /* 0x000f6200000e0000 */
[----:B------:R-:W1:Y:S01]  /*0320*/  S2UR UR12, SR_CTAID.X ;  /* 0x00000000000c79c3 */ /* 0x000e620000002500 */
[----:B------:R-:W-:Y:S02]  /*0330*/  LOP3.LUT R3, R3, 0xffffff80, RZ, 0xc0, !PT ;  /* 0xffffff8003037812 */ /* 0x000fe400078ec0ff */
[----:B------:R-:W-:Y:S01]  /*0340*/  ELECT P0, URZ, PT ;  /* 0x00000000003f782f */ /* 0x000fe20003800000 */
[----:B------:R2:W3:Y:S01]  /*0350*/  SHFL.IDX PT, R12, R2, RZ, 0x1f ;  /* 0x00001fff020c7589 */ /* 0x0004e200000e0000 */
[----:B------:R-:W-:Y:S01]  /*0360*/  ELECT P1, URZ, PT ;  /* 0x00000000003f782f */ /* 0x000fe20003820000 */
[----:B------:R-:W-:Y:S01]  /*0370*/  NOP ;  /* 0x0000000000007918 */ /* 0x000fe20000000000 */
[----:B------:R-:W-:Y:S01]  /*0380*/  IMAD.IADD R3, R4, 0x1, -R3 ;  /* 0x0000000104037824 */ /* 0x000fe200078e0a03 */
[----:B------:R-:W4:Y:S01]  /*0390*/  S2R R6, SR_CTAID.Y ;  /* 0x0000000000067919 */ /* 0x000f220000002600 */
[----:B0-----:R-:W-:Y:S01]  /*03a0*/  ULDC UR4, c[0x0][0x150] ;  /* 0x0000540000047ab9 */ /* 0x001fe20000000800 */
[----:B------:R-:W0:Y:S01]  /*03b0*/  LDC R14, c[0x0][0x144] ;  /* 0x00005100ff0e7b82 */ /* 0x000e220000000800 */
[----:B------:R-:W-:Y:S01]  /*03c0*/  UMOV UR11, 0x80 ;  /* 0x00000080000b7882 */ /* 0x000fe20000000000 */
[----:B------:R-:W-:Y:S01]  /*03d0*/  SHF.R.S32.HI R0, RZ, 0x1f, R3 ;  /* 0x0000001fff007819 */ /* 0x000fe20000011403 */
[----:B------:R-:W-:Y:S01]  /*03e0*/  NOP ;  /* 0x0000000000007918 */ /* 0x000fe20000000000 */
[C---:B------:R-:W-:Y:S01]  /*03f0*/  VIADD R35, R10.reuse, 0xffffffff ;  /* 0xffffffff0a237836 */ /* 0x040fe20000000000 */
[----:B------:R-:W-:Y:S01]  /*0400*/  ISETP.NE.AND P4, PT, R10, RZ, PT ;  /* 0x000000ff0a00720c */ /* 0x000fe20003f85270 */
[----:B------:R-:W-:Y:S01]  /*0410*/  IMAD.MOV.U32 R153, RZ, RZ, 0x1 ;  /* 0x00000001ff997424 */ /* 0x000fe200078e00ff */
[----:B------:R-:W-:Y:S01]  /*0420*/  LEA.HI R9, R0, R3, RZ, 0x3 ;  /* 0x0000000300097211 */ /* 0x000fe200078f18ff */
[----:B------:R-:W0:Y:S01]  /*0430*/  LDC R15, c[0x0][0x140] ;  /* 0x00005000ff0f7b82 */ /* 0x000e220000000800 */
[----:B------:R-:W-:-:S02]  /*0440*/  ISETP.GE.U32.AND P6, PT, R35, 0x2, PT ;  /* 0x000000022300780c */ /* 0x000fc40003fc6070 */
[--C-:B------:R-:W-:Y:S02]  /*0450*/  SHF.R.S32.HI R11, RZ, 0x3, R9.reuse ;  /* 0x00000003ff0b7819 */ /* 0x100fe40000011409 */
[----:B--2---:R-:W-:Y:S02]  /*0460*/  SHF.R.S32.HI R2, RZ, 0x1f, R9 ;  /* 0x0000001fff027819 */ /* 0x004fe40000011409 */
[----:B------:R-:W-:Y:S01]  /*0470*/  SHF.R.S32.HI R9, RZ, 0x1f, R8 ;  /* 0x0000001fff097819 */ /* 0x000fe20000011408 */
[----:B------:R-:W2:Y:S01]  /*0480*/  LDC R25, c[0x0][0x148] ;  /* 0x00005200ff197b82 */ /* 0x000ea20000000800 */
[----:B-----5:R-:W-:Y:S02]  /*0490*/  ISETP.NE.OR P0, PT, R13, RZ, !P0 ;  /* 0x000000ff0d00720c */ /* 0x020fe40004705670 */
[----:B-1----:R-:W-:Y:S02]  /*04a0*/  I2FP.F32.U32 R13, UR12 ;  /* 0x0000000c000d7c45 */ /* 0x002fe40008201000 */
[----:B------:R-:W-:-:S02]  /*04b0*/  LEA.HI R2, R2, R11, RZ, 0x2 ;  /* 0x0000000b02027211 */ /* 0x000fc400078f10ff */
[----:B------:R-:W-:Y:S01]  /*04c0*/  LEA.HI R9, R9, R8, RZ, 0x2 ;  /* 0x0000000809097211 */ /* 0x000fe200078f10ff */
[----:B------:R-:W-:Y:S01]  /*04d0*/  FMUL R13, R13, UR4 ;  /* 0x000000040d0d7c20 */ /* 0x000fe20008400000 */
[----:B---3--:R-:W-:Y:S01]  /*04e0*/  ISETP.NE.OR P1, PT, R12, RZ, !P1 ;  /* 0x000000ff0c00720c */ /* 0x008fe20004f25670 */
[----:B------:R-:W-:Y:S01]  /*04f0*/  ULDC UR4, c[0x0][0x154] ;  /* 0x0000550000047ab9 */ /* 0x000fe20000000800 */
[----:B------:R-:W-:Y:S02]  /*0500*/  LOP3.LUT R12, R2, 0xfffffffc, RZ, 0xc0, !PT ;  /* 0xfffffffc020c7812 */ /* 0x000fe400078ec0ff */
[----:B------:R-:W-:Y:S01]  /*0510*/  LOP3.LUT R9, R9, 0x3ffffffc, RZ, 0xc0, !PT ;  /* 0x3ffffffc09097812 */ /* 0x000fe200078ec0ff */
[----:B------:R-:W1:Y:S01]  /*0520*/  F2I.U32.TRUNC.NTZ R13, R13 ;  /* 0x0000000d000d7305 */ /* 0x000e62000020f000 */
[----:B------:R-:W-:Y:S01]  /*0530*/  SHF.R.S32.HI R2, RZ, 0x1f, R5 ;  /* 0x0000001fff027819 */ /* 0x000fe20000011405 */
[----:B------:R-:W-:Y:S01]  /*0540*/  IMAD.IADD R12, R11, 0x1, -R12 ;  /* 0x000000010b0c7824 */ /* 0x000fe200078e0a0c */
[----:B------:R-:W-:Y:S01]  /*0550*/  VOTEU.ALL UP1, P0 ;  /* 0x00000000003f7886 */ /* 0x000fe20000020000 */
[----:B------:R-:W-:Y:S01]  /*0560*/  IMAD.IADD R9, R8, 0x1, -R9 ;  /* 0x0000000108097824 */ /* 0x000fe200078e0a09 */
[----:B------:R-:W-:Y:S01]  /*0570*/  LEA.HI R2, R2, R5, RZ, 0x2 ;  /* 0x0000000502027211 */ /* 0x000fe200078f10ff */
[----:B------:R-:W-:Y:S01]  /*0580*/  VOTEU.ALL UP0, P0 ;  /* 0x00000000003f7886 */ /* 0x000fe20000000000 */
[----:B----4-:R-:W-:Y:S01]  /*0590*/  I2FP.F32.U32 R8, R6 ;  /* 0x0000000600087245 */ /* 0x010fe20000201000 */
[----:B------:R-:W-:Y:S01]  /*05a0*/  IMAD R9, R9, 0x4, R12 ;  /* 0x0000000409097824 */ /* 0x000fe200078e020c */
[----:B------:R-:W-:Y:S01]  /*05b0*/  LOP3.LUT R2, R2, 0xfffffffc, RZ, 0xc0, !PT ;  /* 0xfffffffc02027812 */ /* 0x000fe200078ec0ff */
[----:B------:R-:W-:Y:S01]  /*05c0*/  VOTEU.ALL UP2, P1 ;  /* 0x00000000003f7886 */ /* 0x000fe20000840000 */
[----:B------:R-:W3:Y:S01]  /*05d0*/  @!UP1 S2UR UR7, SR_CgaCtaId ;  /* 0x00000000000799c3 */ /* 0x000ee20000008800 */
[----:B------:R-:W-:Y:S01]  /*05e0*/  FMUL R8, R8, UR4 ;  /* 0x0000000408087c20 */ /* 0x000fe20008400000 */
[----:B------:R-:W-:Y:S01]  /*05f0*/  IMAD.SHL.U32 R152, R9, 0x4, RZ ;  /* 0x0000000409987824 */ /* 0x000fe200078e00ff */
[----:B------:R-:W-:Y:S01]  /*0600*/  UMOV UR4, 0x20 ;  /* 0x0000002000047882 */ /* 0x000fe20000000000 */
[----:B------:R-:W-:Y:S01]  /*0610*/  IMAD.IADD R5, R5, 0x1, -R2 ;  /* 0x0000000105057824 */ /* 0x000fe200078e0a02 */
[----:B------:R-:W-:Y:S01]  /*0620*/  LEA.HI R2, R9, R9, RZ, 0x1 ;  /* 0x0000000909027211 */ /* 0x000fe200078f08ff */
[----:B-1----:R-:W-:Y:S01]  /*0630*/  IMAD.MOV R13, RZ, RZ, -R13 ;  /* 0x000000ffff0d7224 */ /* 0x002fe200078e0a0d */
[----:B------:R-:W1:Y:S01]  /*0640*/  F2I.U32.TRUNC.NTZ R8, R8 ;  /* 0x0000000800087305 */ /* 0x000e62000020f000 */
[----:B------:R-:W4:Y:S01]  /*0650*/  @!UP2 S2UR UR10, SR_CgaCtaId ;  /* 0x00000000000aa9c3 */ /* 0x000f220000008800 */
[----:B------:R-:W-:Y:S01]  /*0660*/  LOP3.LUT R2, R2, 0xfffffffe, RZ, 0xc0, !PT ;  /* 0xfffffffe02027812 */ /* 0x000fe200078ec0ff */
[----:B0-----:R-:W-:Y:S01]  /*0670*/  IMAD R21, R14, R13, UR12 ;  /* 0x0000000c0e157e24 */ /* 0x001fe2000f8e020d */
[----:B------:R-:W-:Y:S01]  /*0680*/  @!UP1 UMOV UR6, 0x400 ;  /* 0x0000040000069882 */ /* 0x000fe20000000000 */
[----:B------:R-:W-:-:S04]  /*0690*/  @!UP1 UIADD3 UR4, -UR4, 0x100000, URZ ;  /* 0x0010000004049890 */ /* 0x000fc8000fffe13f */
[----:B------:R-:W-:Y:S02]  /*06a0*/  @!UP1 USHF.L.U32 UR5, UR4, 0xb, URZ ;  /* 0x0000000b04059899 */ /* 0x000fe4000800063f */
[----:B------:R-:W-:Y:S01]  /*06b0*/  @!UP1 USHF.L.U32 UR4, UR4, 0x1, URZ ;  /* 0x0000000104049899 */ /* 0x000fe2000800063f */
[C---:B------:R-:W-:Y:S01]  /*06c0*/  LOP3.LUT R152, R9.reuse, 0xc, R152, 0x78, !PT ;  /* 0x0000000c09987812 */ /* 0x040fe200078e7898 */
[----:B------:R-:W-:Y:S01]  /*06d0*/  IMAD.IADD R2, R9, 0x1, -R2 ;  /* 0x0000000109027824 */ /* 0x000fe200078e0a02 */
[----:B------:R-:W-:Y:S01]  /*06e0*/  @!UP2 UMOV UR9, 0x400 ;  /* 0x000004000009a882 */ /* 0x000fe20000000000 */
[----:B------:R-:W-:Y:S01]  /*06f0*/  VOTEU.ALL UP3, P1 ;  /* 0x00000000003f7886 */ /* 0x000fe20000860000 */
[----:B------:R-:W-:Y:S01]  /*0700*/  VOTEU.ALL UP4, P1 ;  /* 0x00000000003f7886 */ /* 0x000fe20000880000 */
[----:B------:R-:W-:Y:S01]  /*0710*/  VOTEU.ALL UP5, P1 ;  /* 0x00000000003f7886 */ /* 0x000fe200008a0000 */
[----:B------:R-:W-:Y:S01]  /*0720*/  ISETP.NE.AND P3, PT, R2, R21, PT ;  /* 0x000000150200720c */ /* 0x000fe20003f65270 */
[----:B------:R0:W0:Y:S01]  /*0730*/  SHFL.IDX PT, R14, R7, RZ, 0x1f ;  /* 0x00001fff070e7589 */ /* 0x00002200000e0000 */
[----:B------:R-:W-:Y:S01]  /*0740*/  ISETP.EQ.U32.AND P2, PT, R15, 0x1, PT ;  /* 0x000000010f00780c */ /* 0x000fe20003f42070 */
[----:B-1----:R-:W-:Y:S01]  /*0750*/  IMAD.MOV R20, RZ, RZ, -R8 ;  /* 0x000000ffff147224 */ /* 0x002fe200078e0a08 */
[----:B---3--:R-:W-:-:S02]  /*0760*/  @!UP1 ULEA UR8, UR7, UR6, 0x18 ;  /* 0x0000000607089291 */ /* 0x008fc4000f8ec03f */
[----:B------:R-:W-:-:S04]  /*0770*/  @!UP2 UIADD3 UR6, -UR11, 0x100000, URZ ;  /* 0x001000000b06a890 */ /* 0x000fc8000fffe13f */
[----:B------:R-:W-:Y:S02]  /*0780*/  @!UP2 USHF.L.U32 UR7, UR6, 0xb, URZ ;  /* 0x0000000b0607a899 */ /* 0x000fe4000800063f */
[----:B------:R-:W-:Y:S01]  /*0790*/  @!UP2 USHF.L.U32 UR6, UR6, 0x1, URZ ;  /* 0x000000010606a899 */ /* 0x000fe2000800063f */
[----:B--2---:R-:W-:Y:S01]  /*07a0*/  IMAD R9, R25, R20, R6 ;  /* 0x0000001419097224 */ /* 0x004fe200078e0206 */
[----:B------:R-:W-:Y:S01]  /*07b0*/  VOTEU.ALL UP1, P0 ;  /* 0x00000000003f7886 */ /* 0x000fe20000020000 */
[----:B------:R-:W-:Y:S01]  /*07c0*/  LOP3.LUT P0, RZ, R3, 0x7, RZ, 0xc0, !PT ;  /* 0x0000000703ff7812 */ /* 0x000fe2000780c0ff */
[----:B----4-:R-:W-:Y:S01]  /*07d0*/  @!UP2 ULEA UR9, UR10, UR9, 0x18 ;  /* 0x000000090a09a291 */ /* 0x010fe2000f8ec03f */
[----:B------:R-:W-:Y:S01]  /*07e0*/  @P3 LEA.HI R2, R152, R152, RZ, 0x1 ;  /* 0x0000009898023211 */ /* 0x000fe200078f08ff */
[----:B------:R-:W-:Y:S01]  /*07f0*/  VOTEU.ALL UP2, P1 ;  /* 0x00000000003f7886 */ /* 0x000fe20000840000 */
[----:B------:R-:W-:Y:S01]  /*0800*/  ISETP.NE.AND P1, PT, R5, 0x3, PT ;  /* 0x000000030500780c */ /* 0x000fe20003f25270 */
[----:B------:R-:W1:Y:S02]  /*0810*/  FENCE.VIEW.ASYNC.S ;  /* 0x00000000000073c6 */ /* 0x000e640000000000 */
[----:B-1----:R1:W2:Y:S01]  /*0820*/  @!UP0 SYNCS.EXCH.64 URZ, [UR8+0x80], UR4 ;  /* 0x00008004083f85b2 */ /* 0x0022a20008000100 */
[----:B------:R-:W-:-:S02]  /*0830*/  @P3 SHF.R.S32.HI R2, RZ, 0x1, R2 ;  /* 0x00000001ff023819 */ /* 0x000fc40000011402 */
[----:B------:R-:W-:Y:S02]  /*0840*/  ISETP.EQ.OR P1, PT, R5, RZ, !P1 ;  /* 0x000000ff0500720c */ /* 0x000fe40004f22670 */
[----:B------:R-:W-:Y:S02]  /*0850*/  @P3 ISETP.NE.AND P5, PT, R2, R9, PT ;  /* 0x000000090200320c */ /* 0x000fe40003fa5270 */
[----:B------:R-:W-:Y:S02]  /*0860*/  ISETP.LT.U32.AND P0, PT, R152, 0x4, !P0 ;  /* 0x000000049800780c */ /* 0x000fe40004701070 */
[----:B------:R-:W-:Y:S02]  /*0870*/  ISETP.EQ.AND P1, PT, R10, RZ, P1 ;  /* 0x000000ff0a00720c */ /* 0x000fe40000f22270 */
[----:B------:R-:W-:Y:S02]  /*0880*/  SEL R2, RZ, 0x1, !P0 ;  /* 0x00000001ff027807 */ /* 0x000fe40004000000 */
[----:B------:R-:W-:-:S02]  /*0890*/  @P3 SEL R153, RZ, 0x1, P5 ;  /* 0x00000001ff993807 */ /* 0x000fc40002800000 */
[----:B------:R-:W-:Y:S01]  /*08a0*/  SEL R16, RZ, 0x1, !P1 ;  /* 0x00000001ff107807 */ /* 0x000fe20004800000 */
[----:B------:R1:W3:Y:S01]  /*08b0*/  @!UP1 SYNCS.EXCH.64 URZ, [UR8+0x88], UR4 ;  /* 0x00008804083f95b2 */ /* 0x0002e20008000100 */
[----:B------:R-:W-:Y:S01]  /*08c0*/  NOP ;  /* 0x0000000000007918 */ /* 0x000fe20000000000 */
[----:B------:R-:W-:Y:S02]  /*08d0*/  LOP3.LUT R153, R153, R2, RZ, 0xc0, !PT ;  /* 0x0000000299997212 */ /* 0x000fe400078ec0ff */
[----:B------:R-:W-:Y:S01]  /*08e0*/  SEL R16, R16, 0x2, P6 ;  /* 0x0000000210107807 */ /* 0x000fe20003000000 */
[----:B------:R1:W4:Y:S01]  /*08f0*/  @!UP2 SYNCS.EXCH.64 URZ, [UR9+0x60], UR6 ;  /* 0x00006006093fa5b2 */ /* 0x0003220008000100 */
[----:B------:R1:W0:Y:S01]  /*0900*/  @!UP3 SYNCS.EXCH.64 URZ, [UR9+0x68], UR6 ;  /* 0x00006806093fb5b2 */ /* 0x0002220008000100 */
[----:B------:R1:W0:Y:S01]  /*0910*/  @!UP4 SYNCS.EXCH.64 URZ, [UR9+0x70], UR6 ;  /* 0x00007006093fc5b2 */ /* 0x0002220008000100 */
[----:B------:R1:W0:Y:S01]  /*0920*/  @!UP5 SYNCS.EXCH.64 URZ, [UR9+0x78], UR6 ;  /* 0x00007806093fd5b2 */ /* 0x0002220008000100 */
[----:B------:R-:W-:Y:S01]  /*0930*/  NOP ;  /* 0x0000000000007918 */ /* 0x000fe20000000000 */
[----:B-12---:R-:W-:Y:S05]  /*0940*/  @!P2 BRA `(.L_x_3) ;  /* 0x000000000008a947 */ /* 0x006fea0003800000 */
[----:B0--34-:R-:W-:Y:S01]  /*0950*/  UCGABAR_ARV ;  /* 0x00000000000079c7 */ /* 0x019fe20008000000 */
[----:B------:R-:W-:Y:S05]  /*0960*/  BRA `(.L_x_4) ;  /* 0x0000000000047947 */ /* 0x000fea0003800000 */
.L_x_3:
[----:B0--34-:R-:W-:Y:S01]  /*0970*/  NOP ;  /* 0x0000000000007918 */ /* 0x019fe20000000000 */
.L_x_4:
[----:B------:R-:W-:Y:S01]  /*0980*/  ULDC.64 UR4, c[0x0][0x598] ;  /* 0x0001660000047ab9 */ /* 0x000fe20000000a00 */
[----:B------:R-:W-:Y:S01]  /*0990*/  ULDC.64 UR36, c[0x0][0x208] ;  /* 0x0000820000247ab9 */ /* 0x000fe20000000a00 */
[----:B------:R-:W-:-:S04]  /*09a0*/  ISETP.NE.U32.AND P0, PT, RZ, UR4, PT ;  /* 0x00000004ff007c0c */ /* 0x000fc8000bf05070 */
[----:B------:R-:W-:-:S13]  /*09b0*/  ISETP.NE.AND.EX P0, PT, RZ, UR5, PT, P0 ;  /* 0x00000005ff007c0c */ /* 0x000fda000bf05300 */
[----:B------:R-:W-:Y:S05]  /*09c0*/  @!P0 BRA `(.L_x_5) ;  /* 0x00000000001c8947 */ /* 0x000fea0003800000 */
[----:B------:R-:W0:Y:S02]  /*09d0*/  LDC.64 R8, c[0x0][0x598] ;  /* 0x00016600ff087b82 */ /* 0x000e240000000a00 */
[----:B0-----:R-:W2:Y:S02]  /*09e0*/  LDG.E.64 R8, desc[UR36][R8.64] ;  /* 0x0000002408087981 */ /* 0x001ea4000c1e1b00 */
[----:B--2---:R-:W-:-:S04]  /*09f0*/  ISETP.NE.U32.AND P0, PT, R8, RZ, PT ;  /* 0x000000ff0800720c */ /* 0x004fc80003f05070 */
[----:B------:R-:W-:-:S13]  /*0a00*/  ISETP.NE.AND.EX P0, PT, R9, RZ, PT, P0 ;  /* 0x000000ff0900720c */ /* 0x000fda0003f05300 */
[----:B------:R-:W-:Y:S05]  /*0a10*/  @!P0 BRA `(.L_x_5) ;  /* 0x0000000000088947 */ /* 0x000fea0003800000 */
[----:B------:R0:W5:Y:S01]  /*0a20*/  LD.E R154, desc[UR36][R8.64] ;  /* 0x00000024089a7980 */ /* 0x000162000c101900 */
[----:B------:R-:W-:Y:S05]  /*0a30*/  BRA `(.L_x_6) ;  /* 0x0000000000247947 */ /* 0x000fea0003800000 */
.L_x_5:
[----:B------:R-:W-:Y:S02]  /*0a40*/  ULDC.64 UR4, c[0x0][0x588] ;  /* 0x0001620000047ab9 */ /* 0x000fe40000000a00 */
[----:B------:R-:W-:-:S04]  /*0a50*/  ISETP.NE.U32.AND P0, PT, RZ, UR4, PT ;  /* 0x00000004ff007c0c */ /* 0x000fc8000bf05070 */
[----:B------:R-:W-:-:S13]  /*0a60*/  ISETP.NE.AND.EX P0, PT, RZ, UR5, PT, P0 ;  /* 0x00000005ff007c0c */ /* 0x000fda000bf05300 */
[----:B------:R-:W-:Y:S05]  /*0a70*/  @!P0 BRA `(.L_x_7) ;  /* 0x00000000000c8947 */ /* 0x000fea0003800000 */
[----:B------:R-:W0:Y:S02]  /*0a80*/  LDC.64 R154, c[0x0][0x588] ;  /* 0x00016200ff9a7b82 */ /* 0x000e240000000a00 */
[----:B0-----:R1:W5:Y:S01]  /*0a90*/  LDG.E R154, desc[UR36][R154.64] ;  /* 0x000000249a9a7981 */ /* 0x001362000c1e1900 */
[----:B------:R-:W-:Y:S05]  /*0aa0*/  BRA `(.L_x_6) ;  /* 0x0000000000087947 */ /* 0x000fea0003800000 */
.L_x_7:
[----:B------:R-:W-:Y:S02]  /*0ab0*/  ULDC UR4, c[0x0][0x580] ;  /* 0x0001600000047ab9 */ /* 0x000fe40000000800 */
[----:B------:R-:W-:-:S07]  /*0ac0*/  IMAD.U32 R154, RZ, RZ, UR4 ;  /* 0x00000004ff9a7e24 */ /* 0x000fce000f8e00ff */
.L_x_6:
[----:B------:R-:W-:Y:S02]  /*0ad0*/  ULDC.64 UR4, c[0x0][0x5a0] ;  /* 0x0001680000047ab9 */ /* 0x000fe40000000a00 */
[----:B------:R-:W-:-:S04]  /*0ae0*/  ISETP.NE.U32.AND P0, PT, RZ, UR4, PT ;  /* 0x00000004ff007c0c */ /* 0x000fc8000bf05070 */
[----:B------:R-:W-:-:S13]  /*0af0*/  ISETP.NE.AND.EX P0, PT, RZ, UR5, PT, P0 ;  /* 0x00000005ff007c0c */ /* 0x000fda000bf05300 */
[----:B------:R-:W-:Y:S05]  /*0b00*/  @!P0 BRA `(.L_x_8) ;  /* 0x00000000001c8947 */ /* 0x000fea0003800000 */
[----:B0-----:R-:W0:Y:S02]  /*0b10*/  LDC.64 R8, c[0x0][0x5a0] ;  /* 0x00016800ff087b82 */ /* 0x001e240000000a00 */
[----:B0-----:R-:W2:Y:S02]  /*0b20*/  LDG.E.64 R8, desc[UR36][R8.64] ;  /* 0x0000002408087981 */ /* 0x001ea4000c1e1b00 */
[----:B--2---:R-:W-:-:S04]  /*0b30*/  ISETP.NE.U32.AND P0, PT, R8, RZ, PT ;  /* 0x000000ff0800720c */ /* 0x004fc80003f05070 */
[----:B------:R-:W-:-:S13]  /*0b40*/  ISETP.NE.AND.EX P0, PT, R9, RZ, PT, P0 ;  /* 0x000000ff0900720c */ /* 0x000fda0003f05300 */
[----:B------:R-:W-:Y:S05]  /*0b50*/  @!P0 BRA `(.L_x_8) ;  /* 0x0000000000088947 */ /* 0x000fea0003800000 */
[----:B-1----:R0:W5:Y:S01]  /*0b60*/  LD.E R155, desc[UR36][R8.64] ;  /* 0x00000024089b7980 */ /* 0x002162000c101900 */
[----:B------:R-:W-:Y:S05]  /*0b70*/  BRA `(.L_x_9) ;  /* 0x0000000000247947 */ /* 0x000fea0003800000 */
.L_x_8:
[----:B------:R-:W-:Y:S02]  /*0b80*/  ULDC.64 UR4, c[0x0][0x590] ;  /* 0x0001640000047ab9 */ /* 0x000fe40000000a00 */
[----:B------:R-:W-:-:S04]  /*0b90*/  ISETP.NE.U32.AND P0, PT, RZ, UR4, PT ;  /* 0x00000004ff007c0c */ /* 0x000fc8000bf05070 */
[----:B------:R-:W-:-:S13]  /*0ba0*/  ISETP.NE.AND.EX P0, PT, RZ, UR5, PT, P0 ;  /* 0x00000005ff007c0c */ /* 0x000fda000bf05300 */
[----:B------:R-:W-:Y:S05]  /*0bb0*/  @!P0 BRA `(.L_x_10) ;  /* 0x00000000000c8947 */ /* 0x000fea0003800000 */
[----:B0-----:R-:W1:Y:S02]  /*0bc0*/  LDC.64 R8, c[0x0][0x590] ;  /* 0x00016400ff087b82 */ /* 0x001e640000000a00 */
[----:B-1----:R1:W5:Y:S01]  /*0bd0*/  LDG.E R155, desc[UR36][R8.64] ;  /* 0x00000024089b7981 */ /* 0x002362000c1e1900 */
[----:B------:R-:W-:Y:S05]  /*0be0*/  BRA `(.L_x_9) ;  /* 0x0000000000087947 */ /* 0x000fea0003800000 */
.L_x_10:
[----:B------:R-:W-:Y:S02]  /*0bf0*/  ULDC UR4, c[0x0][0x584] ;  /* 0x0001610000047ab9 */ /* 0x000fe40000000800 */
[----:B-1----:R-:W-:-:S07]  /*0c00*/  IMAD.U32 R155, RZ, RZ, UR4 ;  /* 0x00000004ff9b7e24 */ /* 0x002fce000f8e00ff */
.L_x_9:
[----:B------:R-:W2:Y:S01]  /*0c10*/  LDC R2, c[0x0][0x65c] ;  /* 0x00019700ff027b82 */ /* 0x000ea20000000800 */
[----:B------:R-:W-:Y:S01]  /*0c20*/  ULDC UR6, c[0x0][0x28c] ;  /* 0x0000a30000067ab9 */ /* 0x000fe20000000800 */
[----:B------:R-:W-:Y:S01]  /*0c30*/  ISETP.NE.AND P0, PT, R10, 0x2, PT ;  /* 0x000000020a00780c */ /* 0x000fe20003f05270 */
[----:B------:R-:W-:Y:S01]  /*0c40*/  UIADD3 UR6, UR6, 0x7f, URZ ;  /* 0x0000007f06067890 */ /* 0x000fe2000fffe03f */
[----:B01----:R-:W-:Y:S01]  /*0c50*/  IMAD.U32 R8, RZ, RZ, UR12 ;  /* 0x0000000cff087e24 */ /* 0x003fe2000f8e00ff */
[----:B------:R-:W-:Y:S01]  /*0c60*/  UMOV UR38, URZ ;  /* 0x0000003f00267c82 */ /* 0x000fe20008000000 */
[----:B------:R-:W-:Y:S01]  /*0c70*/  IMAD.MOV.U32 R9, RZ, RZ, RZ ;  /* 0x000000ffff097224 */ /* 0x000fe200078e00ff */
[----:B------:R-:W-:Y:S01]  /*0c80*/  USHF.R.S32.HI UR7, URZ, 0x1f, UR6 ;  /* 0x0000001f3f077899 */ /* 0x000fe20008011406 */
[----:B------:R-:W-:Y:S01]  /*0c90*/  UMOV UR39, URZ ;  /* 0x0000003f00277c82 */ /* 0x000fe20008000000 */
[----:B------:R-:W-:Y:S02]  /*0ca0*/  ULDC.64 UR8, c[0x0][0x650] ;  /* 0x0001940000087ab9 */ /* 0x000fe40000000a00 */
[----:B------:R-:W-:-:S04]  /*0cb0*/  ULEA.HI UR7, UR7, UR6, URZ, 0x7 ;  /* 0x0000000607077291 */ /* 0x000fc8000f8f383f */
[----:B------:R-:W-:Y:S01]  /*0cc0*/  USHF.R.S32.HI UR40, URZ, 0x7, UR7 ;  /* 0x000000073f287899 */ /* 0x000fe20008011407 */
[----:B--2---:R-:W-:-:S13]  /*0cd0*/  ISETP.NE.AND P1, PT, R2, 0x1, PT ;  /* 0x000000010200780c */ /* 0x004fda0003f25270 */
[----:B------:R-:W0:Y:S01]  /*0ce0*/  @P1 LDC R19, c[0x0][0x10] ;  /* 0x00000400ff131b82 */ /* 0x000e220000000800 */
[----:B------:R-:W-:Y:S02]  /*0cf0*/  @P1 IMAD.MOV.U32 R7, RZ, RZ, RZ ;  /* 0x000000ffff071224 */ /* 0x000fe400078e00ff */
[----:B------:R-:W-:-:S05]  /*0d00*/  @P1 IMAD.MOV.U32 R17, RZ, RZ, RZ ;  /* 0x000000ffff111224 */ /* 0x000fca00078e00ff */
[----:B------:R-:W1:Y:S01]  /*0d10*/  @!P1 LDC R11, c[0x0][0xc] ;  /* 0x00000300ff0b9b82 */ /* 0x000e620000000800 */
[----:B------:R-:W-:Y:S01]  /*0d20*/  ULDC UR4, c[0x0][0xc] ;  /* 0x0000030000047ab9 */ /* 0x000fe20000000800 */
[----:B------:R-:W-:Y:S02]  /*0d30*/  ULDC UR5, c[0x0][0x10] ;  /* 0x0000040000057ab9 */ /* 0x000fe40000000800 */
[----:B------:R-:W-:-:S04]  /*0d40*/  UIMAD.WIDE.U32 UR4, UR4, UR5, URZ ;  /* 0x00000005040472a5 */ /* 0x000fc8000f8e003f */
[----:B------:R-:W2:Y:S01]  /*0d50*/  LDC R2, c[0x0][0x14] ;  /* 0x00000500ff027b82 */ /* 0x000ea20000000800 */
[----:B0-----:R-:W-:-:S04]  /*0d60*/  @P1 IMAD.WIDE.U32 R18, R19, UR12, R6 ;  /* 0x0000000c13121c25 */ /* 0x001fc8000f8e0006 */
[----:B------:R-:W-:Y:S02]  /*0d70*/  @P1 IMAD.IADD R17, R19, 0x1, R17 ;  /* 0x0000000113111824 */ /* 0x000fe400078e0211 */
[----:B-1----:R-:W-:-:S04]  /*0d80*/  @!P1 IMAD.WIDE.U32 R8, R6, R11, R8 ;  /* 0x0000000b06089225 */ /* 0x002fc800078e0008 */
[----:B------:R-:W-:Y:S02]  /*0d90*/  @!P1 IMAD.MOV.U32 R18, RZ, RZ, R8 ;  /* 0x000000ffff129224 */ /* 0x000fe400078e0008 */
[----:B------:R-:W-:Y:S02]  /*0da0*/  @!P1 IMAD.MOV.U32 R17, RZ, RZ, R9 ;  /* 0x000000ffff119224 */ /* 0x000fe400078e0009 */
[----:B--2---:R-:W-:-:S04]  /*0db0*/  IMAD.WIDE.U32 R12, R2, UR4, RZ ;  /* 0x00000004020c7c25 */ /* 0x004fc8000f8e00ff */
[----:B------:R-:W-:Y:S01]  /*0dc0*/  IMAD R23, R2, UR5, RZ ;  /* 0x0000000502177c24 */ /* 0x000fe2000f8e02ff */
[----:B------:R0:W-:Y:S03]  /*0dd0*/  STL.64 [R1], R12 ;  /* 0x0000000c01007387 */ /* 0x0001e60000100a00 */
[----:B------:R-:W-:Y:S01]  /*0de0*/  IMAD.IADD R23, R13, 0x1, R23 ;  /* 0x000000010d177824 */ /* 0x000fe200078e0217 */
[----:B------:R-:W-:Y:S06]  /*0df0*/  @P0 BRA `(.L_x_11) ;  /* 0x0000000000200947 */ /* 0x000fec0003800000 */
[----:B------:R-:W-:Y:S01]  /*0e00*/  UISETP.GE.U32.AND UP0, UPT, UR40, 0x5, UPT ;  /* 0x000000052800788c */ /* 0x000fe2000bf06070 */
[----:B------:R-:W-:Y:S01]  /*0e10*/  IADD3 R18, P0, R18, R12, RZ ;  /* 0x0000000c12127210 */ /* 0x000fe20007f1e0ff */
[----:B------:R-:W-:Y:S01]  /*0e20*/  UIMAD.WIDE.U32 UR4, UR40, -0x33333333, URZ ;  /* 0xcccccccd280478a5 */ /* 0x000fe2000f8e003f */
[----:B------:R-:W-:-:S03]  /*0e30*/  UMOV UR39, URZ ;  /* 0x0000003f00277c82 */ /* 0x000fc60008000000 */
[----:B------:R-:W-:Y:S01]  /*0e40*/  USHF.R.U32.HI UR4, URZ, 0x2, UR5 ;  /* 0x000000023f047899 */ /* 0x000fe20008011605 */
[----:B------:R-:W-:-:S03]  /*0e50*/  IMAD.X R17, R23, 0x1, R17, P0 ;  /* 0x0000000117117824 */ /* 0x000fc600000e0611 */
[----:B------:R-:W-:Y:S02]  /*0e60*/  UIMAD UR38, UR4, -0x5, UR40 ;  /* 0xfffffffb042678a4 */ /* 0x000fe4000f8e0228 */
[----:B------:R-:W-:-:S12]  /*0e70*/  @UP0 ULOP3.LUT UR39, UR4, 0x1, URZ, 0xc0, !UPT ;  /* 0x0000000104270892 */ /* 0x000fd8000f8ec03f */
.L_x_11:
[----:B------:R-:W-:Y:S01]  /*0e80*/  ISETP.GE.U32.AND P0, PT, R18, UR8, PT ;  /* 0x0000000812007c0c */ /* 0x000fe2000bf06070 */
[----:B------:R-:W-:Y:S01]  /*0e90*/  IMAD.MOV.U32 R19, RZ, RZ, -0x1 ;  /* 0xffffffffff137424 */ /* 0x000fe200078e00ff */
[----:B------:R-:W-:Y:S01]  /*0ea0*/  PRMT R8, RZ, 0x7610, R8 ;  /* 0x00007610ff087816 */ /* 0x000fe20000000008 */
[----:B------:R-:W-:Y:S01]  /*0eb0*/  IMAD.MOV.U32 R22, RZ, RZ, -0x1 ;  /* 0xffffffffff167424 */ /* 0x000fe200078e00ff */
[----:B------:R-:W-:Y:S01]  /*0ec0*/  ISETP.GE.U32.AND.EX P0, PT, R17, UR9, PT, P0 ;  /* 0x0000000911007c0c */ /* 0x000fe2000bf06100 */
[----:B------:R-:W-:-:S12]  /*0ed0*/  IMAD.MOV.U32 R2, RZ, RZ, -0x1 ;  /* 0xffffffffff027424 */ /* 0x000fd800078e00ff */
[----:B------:R-:W-:Y:S05]  /*0ee0*/  @P0 BRA `(.L_x_12) ;  /* 0x00000004002c0947 */ /* 0x000fea0003800000 */
[----:B------:R-:W1:Y:S01]  /*0ef0*/  LDC.64 R26, c[0x0][0x628] ;  /* 0x00018a00ff1a7b82 */ /* 0x000e620000000a00 */
[----:B------:R-:W-:Y:S02]  /*0f00*/  IMAD.MOV.U32 R8, RZ, RZ, R18 ;  /* 0x000000ffff087224 */ /* 0x000fe400078e0012 */
[----:B------:R-:W-:-:S05]  /*0f10*/  IMAD.MOV.U32 R9, RZ, RZ, R17 ;  /* 0x000000ffff097224 */ /* 0x000fca00078e0011 */
[----:B------:R-:W2:Y:S08]  /*0f20*/  LDC R2, c[0x0][0x630] ;  /* 0x00018c00ff027b82 */ /* 0x000eb00000000800 */
[----:B------:R-:W3:Y:S01]  /*0f30*/  LDC.64 R28, c[0x0][0x620] ;  /* 0x00018800ff1c7b82 */ /* 0x000ee20000000a00 */
[----:B-1----:R-:W-:-:S04]  /*0f40*/  ISETP.NE.U32.AND P0, PT, R26, RZ, PT ;  /* 0x000000ff1a00720c */ /* 0x002fc80003f05070 */
[----:B------:R-:W-:-:S13]  /*0f50*/  ISETP.NE.AND.EX P0, PT, R27, RZ, PT, P0 ;  /* 0x000000ff1b00720c */ /* 0x000fda0003f05300 */
[----:B--23--:R-:W-:Y:S05]  /*0f60*/  @!P0 BRA `(.L_x_13) ;  /* 0x0000000000288947 */ /* 0x00cfea0003800000 */
[----:B0-----:R-:W0:Y:S02]  /*0f70*/  LDC R13, c[0x0][0x634] ;  /* 0x00018d00ff0d7b82 */ /* 0x001e240000000800 */
[----:B0-----:R-:W-:-:S05]  /*0f80*/  IADD3 R13, P0, R18, R13, RZ ;  /* 0x0000000d120d7210 */ /* 0x001fca0007f1e0ff */
[----:B------:R-:W-:-:S04]  /*0f90*/  IMAD.X R15, RZ, RZ, R17, P0 ;  /* 0x000000ffff0f7224 */ /* 0x000fc800000e0611 */
[----:B------:R-:W-:-:S04]  /*0fa0*/  IMAD.WIDE.U32 R8, R15, R26, RZ ;  /* 0x0000001a0f087225 */ /* 0x000fc800078e00ff */
[----:B------:R-:W-:-:S04]  /*0fb0*/  IMAD.WIDE.U32 R10, P0, R13, R27, R8 ;  /* 0x0000001b0d0a7225 */ /* 0x000fc80007800008 */
[----:B------:R-:W-:-:S04]  /*0fc0*/  IMAD.WIDE.U32 R8, R13, R26, RZ ;  /* 0x0000001a0d087225 */ /* 0x000fc800078e00ff */
[----:B------:R-:W-:Y:S01]  /*0fd0*/  IMAD.X R13, RZ, RZ, RZ, P0 ;  /* 0x000000ffff0d7224 */ /* 0x000fe200000e06ff */
[----:B------:R-:W-:Y:S01]  /*0fe0*/  IADD3 RZ, P0, R9, R10, RZ ;  /* 0x0000000a09ff7210 */ /* 0x000fe20007f1e0ff */
[----:B------:R-:W-:-:S04]  /*0ff0*/  IMAD.MOV.U32 R12, RZ, RZ, R11 ;  /* 0x000000ffff0c7224 */ /* 0x000fc800078e000b */
[----:B------:R-:W-:-:S08]  /*1000*/  IMAD.WIDE.U32.X R8, R15, R27, R12, P0 ;  /* 0x0000001b0f087225 */ /* 0x000fd000000e040c */
.L_x_13:
[----:B------:R-:W1:Y:S01]  /*1010*/  LDC.64 R32, c[0x0][0x640] ;  /* 0x00019000ff207b82 */ /* 0x000e620000000a00 */
[-C--:B------:R-:W-:Y:S01]  /*1020*/  SHF.R.U64 R30, R8, R2.reuse, R9 ;  /* 0x00000002081e7219 */ /* 0x080fe20000001209 */
[----:B------:R-:W-:Y:S01]  /*1030*/  IMAD.MOV.U32 R19, RZ, RZ, R17 ;  /* 0x000000ffff137224 */ /* 0x000fe200078e0011 */
[----:B------:R-:W-:Y:S01]  /*1040*/  SHF.R.U32.HI R2, RZ, R2, R9 ;  /* 0x00000002ff027219 */ /* 0x000fe20000011609 */
[----:B------:R-:W-:Y:S01]  /*1050*/  IMAD.MOV.U32 R26, RZ, RZ, 0x1 ;  /* 0x00000001ff1a7424 */ /* 0x000fe200078e00ff */
[----:B------:R-:W-:-:S03]  /*1060*/  IADD3 R11, P0, RZ, -R30, RZ ;  /* 0x8000001eff0b7210 */ /* 0x000fc60007f1e0ff */
[----:B------:R-:W2:Y:S02]  /*1070*/  LDC R10, c[0x0][0x618] ;  /* 0x00018600ff0a7b82 */ /* 0x000ea40000000800 */
[----:B------:R-:W-:-:S04]  /*1080*/  IMAD.X R9, RZ, RZ, ~R2, P0 ;  /* 0x000000ffff097224 */ /* 0x000fc800000e0e02 */
[-C--:B------:R-:W-:Y:S02]  /*1090*/  IMAD R2, R9, R28.reuse, RZ ;  /* 0x0000001c09027224 */ /* 0x080fe400078e02ff */
[----:B0-----:R-:W0:Y:S01]  /*10a0*/  LDC R13, c[0x0][0x608] ;  /* 0x00018200ff0d7b82 */ /* 0x001e220000000800 */
[----:B------:R-:W-:-:S04]  /*10b0*/  IMAD.WIDE.U32 R8, R11, R28, R18 ;  /* 0x0000001c0b087225 */ /* 0x000fc800078e0012 */
[----:B------:R-:W-:Y:S02]  /*10c0*/  IMAD R11, R11, R29, R2 ;  /* 0x0000001d0b0b7224 */ /* 0x000fe400078e0202 */
[----:B------:R-:W-:Y:S01]  /*10d0*/  IMAD.MOV.U32 R2, RZ, RZ, -0x1 ;  /* 0xffffffffff027424 */ /* 0x000fe200078e00ff */
[----:B------:R-:W3:Y:S01]  /*10e0*/  LDC R31, c[0x0][0x658] ;  /* 0x00019600ff1f7b82 */ /* 0x000ee20000000800 */
[----:B------:R-:W-:Y:S01]  /*10f0*/  IMAD.IADD R9, R9, 0x1, R11 ;  /* 0x0000000109097824 */ /* 0x000fe200078e020b */
[----:B-1----:R-:W-:-:S04]  /*1100*/  ISETP.NE.U32.AND P0, PT, R32, RZ, PT ;  /* 0x000000ff2000720c */ /* 0x002fc80003f05070 */
[----:B------:R-:W-:Y:S02]  /*1110*/  ISETP.NE.AND.EX P0, PT, R33, RZ, PT, P0 ;  /* 0x000000ff2100720c */ /* 0x000fe40003f05300 */
[----:B------:R-:W1:Y:S01]  /*1120*/  LDC R29, c[0x0][0x600] ;  /* 0x00018000ff1d7b82 */ /* 0x000e620000000800 */
[-CC-:B--2---:R-:W-:Y:S02]  /*1130*/  SHF.R.U64 R27, R8, R10.reuse, R9.reuse ;  /* 0x0000000a081b7219 */ /* 0x184fe40000001209 */
[----:B------:R-:W-:-:S05]  /*1140*/  SHF.R.U32.HI R8, RZ, R10, R9 ;  /* 0x0000000aff087219 */ /* 0x000fca0000011609 */
[----:B------:R-:W2:Y:S01]  /*1150*/  LDC R22, c[0x0][0x648] ;  /* 0x00019200ff167b82 */ /* 0x000ea20000000800 */
[-CC-:B0-----:R-:W-:Y:S02]  /*1160*/  SHF.R.U64 R34, R27, R13.reuse, R8.reuse ;  /* 0x0000000d1b227219 */ /* 0x181fe40000001208 */
[----:B------:R-:W-:-:S05]  /*1170*/  SHF.R.U32.HI R8, RZ, R13, R8 ;  /* 0x0000000dff087219 */ /* 0x000fca0000011608 */
[----:B------:R-:W0:Y:S01]  /*1180*/  LDC R24, c[0x0][0x638] ;  /* 0x00018e00ff187b82 */ /* 0x000e220000000800 */
[-CC-:B---3--:R-:W-:Y:S02]  /*1190*/  SHF.R.U64 R36, R34, R31.reuse, R8.reuse ;  /* 0x0000001f22247219 */ /* 0x188fe40000001208 */
[-C--:B------:R-:W-:Y:S02]  /*11a0*/  SHF.L.U32 R2, R2, R31.reuse, RZ ;  /* 0x0000001f02027219 */ /* 0x080fe400000006ff */
[----:B------:R-:W-:Y:S01]  /*11b0*/  SHF.R.U32.HI R9, RZ, R31, R8 ;  /* 0x0000001fff097219 */ /* 0x000fe20000011608 */
[----:B------:R-:W-:Y:S01]  /*11c0*/  IMAD.MOV.U32 R8, RZ, RZ, R36 ;  /* 0x000000ffff087224 */ /* 0x000fe200078e0024 */
[----:B------:R-:W-:Y:S01]  /*11d0*/  LOP3.LUT R15, RZ, R2, RZ, 0x33, !PT ;  /* 0x00000002ff0f7212 */ /* 0x000fe200078e33ff */
[----:B------:R-:W3:Y:S01]  /*11e0*/  LDC R28, c[0x0][0x610] ;  /* 0x00018400ff1c7b82 */ /* 0x000ee20000000800 */
[----:B------:R-:W-:Y:S05]  /*11f0*/  @!P0 BRA `(.L_x_14) ;  /* 0x0000000000288947 */ /* 0x000fea0003800000 */
[----:B------:R-:W4:Y:S02]  /*1200*/  LDC R13, c[0x0][0x64c] ;  /* 0x00019300ff0d7b82 */ /* 0x000f240000000800 */
[----:B----4-:R-:W-:-:S05]  /*1210*/  IADD3 R13, P0, R36, R13, RZ ;  /* 0x0000000d240d7210 */ /* 0x010fca0007f1e0ff */
        /* <DEDUP_REMOVED lines=8> */
.L_x_14:
[----:B--2---:R-:W-:Y:S01]  /*12a0*/  SHF.R.U64 R7, R8, R22, R9 ;  /* 0x0000001608077219 */ /* 0x004fe20000001209 */
[----:B-1----:R-:W-:Y:S01]  /*12b0*/  VIADD R8, R29, 0xffffffff ;  /* 0xffffffff1d087836 */ /* 0x002fe20000000000 */
[----:B------:R-:W-:Y:S01]  /*12c0*/  SHF.L.U32 R2, R26, R31, RZ ;  /* 0x0000001f1a027219 */ /* 0x000fe200000006ff */
[----:B------:R-:W-:Y:S01]  /*12d0*/  @P1 IMAD R21, R25, R20, R6 ;  /* 0x0000001419151224 */ /* 0x000fe200078e0206 */
[----:B------:R-:W-:Y:S01]  /*12e0*/  LOP3.LUT R15, R34, R15, RZ, 0xc0, !PT ;  /* 0x0000000f220f7212 */ /* 0x000fe200078ec0ff */
[----:B------:R-:W-:Y:S01]  /*12f0*/  IMAD.MOV R9, RZ, RZ, -R7 ;  /* 0x000000ffff097224 */ /* 0x000fe200078e0a07 */
[----:B------:R-:W-:-:S03]  /*1300*/  LOP3.LUT R8, R27, R8, RZ, 0xc0, !PT ;  /* 0x000000081b087212 */ /* 0x000fc600078ec0ff */
[----:B------:R-:W-:Y:S02]  /*1310*/  IMAD R6, R2, R7, R15 ;  /* 0x0000000702067224 */ /* 0x000fe400078e020f */
[----:B0-----:R-:W-:Y:S02]  /*1320*/  IMAD R2, R9, R24, R36 ;  /* 0x0000001809027224 */ /* 0x001fe400078e0224 */
[----:B---3--:R-:W-:Y:S02]  /*1330*/  IMAD R19, R6, R28, R21 ;  /* 0x0000001c06137224 */ /* 0x008fe400078e0215 */
[----:B------:R-:W-:Y:S02]  /*1340*/  IMAD R2, R2, R29, R8 ;  /* 0x0000001d02027224 */ /* 0x000fe400078e0208 */
[----:B------:R-:W-:-:S03]  /*1350*/  IMAD.MOV.U32 R6, RZ, RZ, 0x1 ;  /* 0x00000001ff067424 */ /* 0x000fc600078e00ff */
[----:B------:R-:W-:Y:S02]  /*1360*/  SEL R22, R2, R19, !P1 ;  /* 0x0000001302167207 */ /* 0x000fe40004800000 */
[----:B------:R-:W-:Y:S01]  /*1370*/  SEL R19, R19, R2, !P1 ;  /* 0x0000000213137207 */ /* 0x000fe20004800000 */
[----:B------:R-:W-:Y:S01]  /*1380*/  IMAD.MOV.U32 R2, RZ, RZ, R30 ;  /* 0x000000ffff027224 */ /* 0x000fe200078e001e */
[----:B------:R-:W-:-:S07]  /*1390*/  PRMT R8, R6, 0x7610, R8 ;  /* 0x0000761006087816 */ /* 0x000fce0000000008 */
.L_x_12:
[----:B------:R-:W-:Y:S05]  /*13a0*/  @!P2 BRA `(.L_x_15) ;  /* 0x00000000000ca947 */ /* 0x000fea0003800000 */
[----:B------:R-:W-:Y:S01]  /*13b0*/  UCGABAR_WAIT ;  /* 0x0000000000007dc7 */ /* 0x000fe20008000000 */
[----:B------:R-:W-:Y:S01]  /*13c0*/  CCTL.IVALL ;  /* 0x00000000ff00798f */ /* 0x000fe20002000000 */
[----:B------:R-:W-:Y:S05]  /*13d0*/  BRA `(.L_x_16) ;  /* 0x0000000000047947 */ /* 0x000fea0003800000 */
.L_x_15:
[----:B------:R-:W-:Y:S06]  /*13e0*/  BAR.SYNC.DEFER_BLOCKING 0x0 ;  /* 0x0000000000007b1d */ /* 0x000fec0000010000 */
.L_x_16:
[----:B------:R-:W-:Y:S05]  /*13f0*/  @!P4 BRA `(.L_x_17) ;  /* 0x00000094008cc947 */ /* 0x000fea0003800000 */
[----:B------:R-:W-:-:S13]  /*1400*/  ISETP.GT.U32.AND P0, PT, R35, 0x1, PT ;  /* 0x000000012300780c */ /* 0x000fda0003f04070 */
[----:B------:R-:W-:Y:S05]  /*1410*/  @P0 EXIT ;  /* 0x000000000000094d */ /* 0x000fea0003800000 */
.L_x_18:
[----:B------:R-:W-:-:S08]  /*1420*/  NOP ;  /* 0x0000000000007918 */ /* 0x000fd00000000000 */
[----:B------:R-:W1:Y:S02]  /*1430*/  USETMAXREG.TRY_ALLOC.CTAPOOL UP0, 0xe8 ;  /* 0x000000e8000079c8 */ /* 0x000e640008000600 */
[----:B-1----:R-:W-:-:S13]  /*1440*/  PLOP3.LUT P0, PT, PT, PT, UP0, 0x80, 0x0 ;  /* 0x000000000000781c */ /* 0x002fda0003f0f008 */
[----:B------:R-:W-:Y:S05]  /*1450*/  @!P0 BRA `(.L_x_18) ;  /* 0xfffffffc00f08947 */ /* 0x000fea000383ffff */
[----:B------:R-:W-:-:S13]  /*1460*/  LOP3.LUT P0, RZ, R8, 0xff, RZ, 0xc0, !PT ;  /* 0x000000ff08ff7812 */ /* 0x000fda000780c0ff */
[----:B------:R-:W-:Y:S05]  /*1470*/  @!P0 EXIT ;  /* 0x000000000000894d */ /* 0x000fea0003800000 */
[----:B------:R-:W1:Y:S01]  /*1480*/  S2UR UR4, SR_CgaCtaId ;  /* 0x00000000000479c3 */ /* 0x000e620000008800 */
[----:B------:R-:W-:Y:S01]  /*1490*/  VIADD R14, R14, 0xffffffff ;  /* 0xffffffff0e0e7836 */ /* 0x000fe20000000000 */
[CC--:B------:R-:W-:Y:S01]  /*14a0*/  LEA.HI R4, R0.reuse, R3.reuse, RZ, 0x2 ;  /* 0x0000000300047211 */ /* 0x0c0fe200078f10ff */
[----:B------:R-:W-:Y:S01]  /*14b0*/  UMOV UR41, 0x400 ;  /* 0x0000040000297882 */ /* 0x000fe20000000000 */
[----:B------:R-:W-:Y:S01]  /*14c0*/  LEA.HI R0, R0, R3, RZ, 0x5 ;  /* 0x0000000300007211 */ /* 0x000fe200078f28ff */
[----:B------:R-:W-:Y:S01]  /*14d0*/  UISETP.LT.AND UP0, UPT, UR40, 0x1, UPT ;  /* 0x000000012800788c */ /* 0x000fe2000bf01270 */
[----:B------:R-:W-:Y:S01]  /*14e0*/  R2UR UR42, R14 ;  /* 0x000000000e2a72ca */ /* 0x000fe200000e0000 */
[----:B------:R-:W-:Y:S01]  /*14f0*/  USHF.L.U32 UR44, UR40, 0x1, URZ ;  /* 0x00000001282c7899 */ /* 0x000fe2000800063f */
[--C-:B------:R-:W-:Y:S01]  /*1500*/  SHF.R.S32.HI R156, RZ, 0x2, R4.reuse ;  /* 0x00000002ff9c7819 */ /* 0x100fe20000011404 */
[----:B------:R-:W-:Y:S01]  /*1510*/  USEL UR43, UR40, 0x1, UP0 ;  /* 0x00000001282b7887 */ /* 0x000fe20008000000 */
[----:B------:R-:W-:-:S02]  /*1520*/  SHF.R.S32.HI R5, RZ, 0x1f, R4 ;  /* 0x0000001fff057819 */ /* 0x000fc40000011404 */
[----:B------:R-:W-:Y:S01]  /*1530*/  LOP3.LUT R158, R4, 0xfffffffc, RZ, 0xc0, !PT ;  /* 0xfffffffc049e7812 */ /* 0x000fe200078ec0ff */
[----:B------:R-:W-:Y:S01]  /*1540*/  UIADD3 UR43, -UR43, UR40, URZ ;  /* 0x000000282b2b7290 */ /* 0x000fe2000fffe13f */
[----:B------:R-:W-:Y:S02]  /*1550*/  LEA.HI R5, R5, R156, RZ, 0x3 ;  /* 0x0000009c05057211 */ /* 0x000fe400078f18ff */
[----:B------:R-:W-:Y:S01]  /*1560*/  ISETP.NE.AND P0, PT, R14, RZ, PT ;  /* 0x000000ff0e00720c */ /* 0x000fe20003f05270 */
[----:B------:R-:W-:Y:S01]  /*1570*/  IMAD.IADD R158, R3, 0x1, -R158 ;  /* 0x00000001039e7824 */ /* 0x000fe200078e0a9e */
[----:B------:R-:W-:Y:S01]  /*1580*/  LOP3.LUT R5, R5, 0xfffffff8, RZ, 0xc0, !PT ;  /* 0xfffffff805057812 */ /* 0x000fe200078ec0ff */
[----:B------:R-:W-:Y:S01]  /*1590*/  USHF.L.U32 UR42, UR42, 0x3, URZ ;  /* 0x000000032a2a7899 */ /* 0x000fe2000800063f */
[----:B------:R-:W-:Y:S02]  /*15a0*/  LOP3.LUT R174, R16, 0x1, RZ, 0xfc, !PT ;  /* 0x0000000110ae7812 */ /* 0x000fe400078efcff */
[----:B------:R-:W-:Y:S01]  /*15b0*/  SEL R175, RZ, 0x1, P0 ;  /* 0x00000001ffaf7807 */ /* 0x000fe20000000000 */
[----:B------:R-:W-:Y:S01]  /*15c0*/  IMAD.IADD R156, R156, 0x1, -R5 ;  /* 0x000000019c9c7824 */ /* 0x000fe200078e0a05 */
[----:B-1----:R-:W-:Y:S01]  /*15d0*/  ULEA UR41, UR4, UR41, 0x18 ;  /* 0x0000002904297291 */ /* 0x002fe2000f8ec03f */
[----:B------:R-:W-:Y:S01]  /*15e0*/  SHF.R.S32.HI R5, RZ, 0x5, R0 ;  /* 0x00000005ff057819 */ /* 0x000fe20000011400 */
[----:B------:R-:W-:Y:S01]  /*15f0*/  IMAD.U32 R160, RZ, RZ, UR42 ;  /* 0x0000002affa07e24 */ /* 0x000fe2000f8e00ff */
[----:B------:R-:W-:Y:S01]  /*1600*/  ULDC UR4, c[0x0][0x284] ;  /* 0x0000a10000047ab9 */ /* 0x000fe20000000800 */
[----:B------:R-:W-:Y:S01]  /*1610*/  UIADD3 UR45, UR41, 0x60, URZ ;  /* 0x00000060292d7890 */ /* 0x000fe2000fffe03f */
[--C-:B------:R-:W-:Y:S01]  /*1620*/  SHF.R.S32.HI R157, RZ, 0x1f, R156.reuse ;  /* 0x0000001fff9d7819 */ /* 0x100fe2000001149c */
[----:B------:R-:W-:Y:S01]  /*1630*/  IMAD R163, R5, -0x10, -R156 ;  /* 0xfffffff005a37824 */ /* 0x000fe200078e0a9c */
[----:B------:R-:W-:-:S02]  /*1640*/  LOP3.LUT R162, R160, 0x8, RZ, 0xc0, !PT ;  /* 0x00000008a0a27812 */ /* 0x000fc400078ec0ff */
[----:B------:R-:W-:Y:S01]  /*1650*/  LOP3.LUT R160, R160, 0x8, RZ, 0xc, !PT ;  /* 0x00000008a0a07812 */ /* 0x000fe200078e0cff */
[----:B------:R-:W-:Y:S01]  /*1660*/  IMAD.U32 R159, RZ, RZ, UR45 ;  /* 0x0000002dff9f7e24 */ /* 0x000fe2000f8e00ff */
[----:B------:R-:W-:Y:S01]  /*1670*/  LOP3.LUT R162, R162, 0x18, RZ, 0x3c, !PT ;  /* 0x00000018a2a27812 */ /* 0x000fe200078e3cff */
[----:B------:R-:W-:-:S04]  /*1680*/  IMAD.WIDE R156, R5, 0x10, R156 ;  /* 0x00000010059c7825 */ /* 0x000fc800078e029c */
[----:B------:R-:W-:Y:S02]  /*1690*/  VIADD R161, R159, UR42 ;  /* 0x0000002a9fa17c36 */ /* 0x000fe40008000000 */
[----:B------:R-:W-:-:S07]  /*16a0*/  VIADD R163, R163, UR4 ;  /* 0x00000004a3a37c36 */ /* 0x000fce0008000000 */
.L_x_294:
[----:B------:R-:W-:Y:S01]  /*16b0*/  SHF.L.U32 R0, R175, 0x1f, RZ ;  /* 0x0000001faf007819 */ /* 0x000fe200000006ff */
[----:B------:R-:W-:Y:S02]  /*16c0*/  ULDC UR4, c[0x0][0x28c] ;  /* 0x0000a30000047ab9 */ /* 0x000fe40000000800 */
[----:B------:R-:W-:Y:S01]  /*16d0*/  ISETP.LT.AND P1, PT, RZ, UR4, PT ;  /* 0x00000004ff007c0c */ /* 0x000fe2000bf21270 */
[----:B------:R-:W1:Y:S02]  /*16e0*/  SYNCS.PHASECHK.TRANS64.TRYWAIT P0, [R159+UR42], R0 ;  /* 0x000000009f0075a7 */ /* 0x000e64000800016a */
[----:B-1-34-:R-:W-:Y:S10]  /*16f0*/  @!P0 BRA `(.L_x_19) ;  /* 0x000000a400748947 */ /* 0x01aff40003800000 */
.L_x_317:
[----:B------:R-:W-:Y:S05]  /*1700*/  @P1 BRA `(.L_x_20) ;  /* 0x0000000000401947 */ /* 0x000fea0003800000 */
[----:B-1----:R-:W-:Y:S01]  /*1710*/  MOV R0, 0x0 ;  /* 0x0000000000007802 */ /* 0x002fe20000000f00 */
[----:B------:R-:W-:Y:S01]  /*1720*/  ULDC.64 UR4, c[0x4][0x68] ;  /* 0x01001a0000047ab9 */ /* 0x000fe20000000a00 */
[----:B------:R-:W-:Y:S01]  /*1730*/  ULDC.64 UR6, c[0x4][0x8] ;  /* 0x0100020000067ab9 */ /* 0x000fe20000000a00 */
[----:B------:R-:W-:Y:S01]  /*1740*/  IMAD.U32 R4, RZ, RZ, UR4 ;  /* 0x00000004ff047e24 */ /* 0x000fe2000f8e00ff */
[----:B------:R1:W2:Y:S01]  /*1750*/  LDC.64 R14, c[0x4][R0] ;  /* 0x01000000000e7b82 */ /* 0x0002a20000000a00 */
[----:B------:R-:W-:Y:S01]  /*1760*/  IMAD.U32 R5, RZ, RZ, UR5 ;  /* 0x00000005ff057e24 */ /* 0x000fe2000f8e00ff */
[----:B------:R-:W-:Y:S01]  /*1770*/  ULDC.64 UR4, c[0x4][0x70] ;  /* 0x01001c0000047ab9 */ /* 0x000fe20000000a00 */
[----:B------:R-:W-:Y:S02]  /*1780*/  IMAD.U32 R10, RZ, RZ, UR6 ;  /* 0x00000006ff0a7e24 */ /* 0x000fe4000f8e00ff */
[----:B------:R-:W-:Y:S02]  /*1790*/  IMAD.U32 R6, RZ, RZ, UR4 ;  /* 0x00000004ff067e24 */ /* 0x000fe4000f8e00ff */
[----:B------:R-:W-:-:S02]  /*17a0*/  IMAD.U32 R7, RZ, RZ, UR5 ;  /* 0x00000005ff077e24 */ /* 0x000fc4000f8e00ff */
[----:B------:R-:W-:Y:S02]  /*17b0*/  IMAD.U32 R11, RZ, RZ, UR7 ;  /* 0x00000007ff0b7e24 */ /* 0x000fe4000f8e00ff */
[----:B------:R-:W-:Y:S02]  /*17c0*/  IMAD.MOV.U32 R8, RZ, RZ, 0x1e1 ;  /* 0x000001e1ff087424 */ /* 0x000fe400078e00ff */
[----:B0-----:R-:W-:Y:S02]  /*17d0*/  IMAD.MOV.U32 R12, RZ, RZ, 0x1 ;  /* 0x00000001ff0c7424 */ /* 0x001fe400078e00ff */
[----:B-1----:R-:W-:-:S07]  /*17e0*/  IMAD.MOV.U32 R13, RZ, RZ, RZ ;  /* 0x000000ffff0d7224 */ /* 0x002fce00078e00ff */
[----:B------:R-:W-:-:S07]  /*17f0*/  LEPC R20, `(.L_x_20) ;  /* 0x000000001014794e */ /* 0x000fce0000000000 */
[----:B--2--5:R-:W-:Y:S05]  /*1800*/  CALL.ABS.NOINC R14 ;  /* 0x000000000e007343 */ /* 0x024fea0003c00000 */
.L_x_20:
[----:B------:R-:W-:-:S13]  /*1810*/  ISETP.NE.AND P0, PT, R174, 0x3, PT ;  /* 0x00000003ae00780c */ /* 0x000fda0003f05270 */
[----:B------:R-:W-:Y:S05]  /*1820*/  @!P0 BRA `(.L_x_21) ;  /* 0x0000000000048947 */ /* 0x000fea0003800000 */
[----:B------:R-:W-:Y:S01]  /*1830*/  BPT.TRAP 0x1 ;  /* 0x000000040000795c */ /* 0x000fe20000300000 */
.L_x_21:
[----:B------:R-:W-:Y:S02]  /*1840*/  IMAD.U32 R3, RZ, RZ, UR38 ;  /* 0x00000026ff037e24 */ /* 0x000fe4000f8e00ff */
[----:B-1----:R-:W-:-:S03]  /*1850*/  IMAD.U32 R0, RZ, RZ, UR39 ;  /* 0x00000027ff007e24 */ /* 0x002fc6000f8e00ff */
[----:B------:R-:W-:Y:S02]  /*1860*/  LEA R3, R3, UR41, 0x3 ;  /* 0x0000002903037c11 */ /* 0x000fe4000f8e18ff */
[----:B------:R-:W-:-:S04]  /*1870*/  SHF.L.U32 R0, R0, 0x1f, RZ ;  /* 0x0000001f00007819 */ /* 0x000fc800000006ff */
[----:B------:R1:W2:Y:S01]  /*1880*/  SYNCS.PHASECHK.TRANS64.TRYWAIT P1, [R3+URZ], R0 ;  /* 0x00000000030075a7 */ /* 0x0002a2000802017f */
[----:B------:R-:W-:Y:S05]  /*1890*/  @!P0 BRA `(.L_x_22) ;  /* 0x0000000000048947 */ /* 0x000fea0003800000 */
[----:B------:R-:W-:Y:S01]  /*18a0*/  BPT.TRAP 0x1 ;  /* 0x000000040000795c */ /* 0x000fe20000300000 */
.L_x_22:
[----:B------:R-:W-:-:S05]  /*18b0*/  IMAD.U32 R4, RZ, RZ, UR43 ;  /* 0x0000002bff047e24 */ /* 0x000fca000f8e00ff */
[----:B------:R-:W-:Y:S01]  /*18c0*/  ISETP.GE.AND P2, PT, R4, 0x1, PT ;  /* 0x000000010400780c */ /* 0x000fe20003f46270 */
[----:B--2---:R-:W-:-:S12]  /*18d0*/  @P1 BRA `(.L_x_23) ;  /* 0x0000000000081947 */ /* 0x004fd80003800000 */
[----:B------:R-:W2:Y:S02]  /*18e0*/  SYNCS.PHASECHK.TRANS64.TRYWAIT P1, [R3+URZ], R0 ;  /* 0x00000000030075a7 */ /* 0x000ea4000802017f */
[----:B--2---:R-:W-:Y:S05]  /*18f0*/  @!P1 BRA `(.L_x_24) ;  /* 0x000000a400089947 */ /* 0x004fea0003800000 */
.L_x_23:
[----:B------:R-:W-:Y:S05]  /*1900*/  WARPSYNC.ALL ;  /* 0x0000000000007948 */ /* 0x000fea0003800000 */
[----:B------:R-:W-:Y:S01]  /*1910*/  UIADD3 UR4, UR41, 0x180, URZ ;  /* 0x0000018029047890 */ /* 0x000fe2000fffe03f */
[----:B------:R-:W-:Y:S01]  /*1920*/  WARPGROUP.ARRIVE ;  /* 0x00000000000079c5 */ /* 0x000fe20000000000 */
[----:B------:R-:W-:Y:S02]  /*1930*/  UIADD3 UR5, UR41, 0x14180, URZ ;  /* 0x0001418029057890 */ /* 0x000fe4000fffe03f */
[----:B------:R-:W-:Y:S02]  /*1940*/  USHF.R.U32.HI UR4, URZ, 0x4, UR4 ;  /* 0x000000043f047899 */ /* 0x000fe40008011604 */
[----:B------:R-:W-:-:S02]  /*1950*/  USHF.R.U32.HI UR5, URZ, 0x4, UR5 ;  /* 0x000000043f057899 */ /* 0x000fc40008011605 */
[----:B------:R-:W-:Y:S02]  /*1960*/  ULOP3.LUT UR4, UR4, 0x3fff, URZ, 0xc0, !UPT ;  /* 0x00003fff04047892 */ /* 0x000fe4000f8ec03f */
[----:B------:R-:W-:Y:S02]  /*1970*/  ULOP3.LUT UR5, UR5, 0x3fff, URZ, 0xc0, !UPT ;  /* 0x00003fff05057892 */ /* 0x000fe4000f8ec03f */
[----:B------:R-:W-:Y:S02]  /*1980*/  ULOP3.LUT UR4, UR4, 0x10000, URZ, 0xfc, !UPT ;  /* 0x0001000004047892 */ /* 0x000fe4000f8efc3f */
[----:B------:R-:W-:Y:S02]  /*1990*/  ULOP3.LUT UR5, UR5, 0x10000, URZ, 0xfc, !UPT ;  /* 0x0001000005057892 */ /* 0x000fe4000f8efc3f */
[----:B------:R-:W-:Y:S02]  /*19a0*/  ULEA UR6, UR38, UR4, 0xa ;  /* 0x0000000426067291 */ /* 0x000fe4000f8e503f */
[----:B------:R-:W-:Y:S01]  /*19b0*/  ULEA UR7, UR38, UR5, 0xc ;  /* 0x0000000526077291 */ /* 0x000fe2000f8e603f */
[----:B------:R-:W-:Y:S01]  /*19c0*/  UMOV UR9, 0x40000040 ;  /* 0x4000004000097882 */ /* 0x000fe20000000000 */
[----:B------:R-:W-:-:S03]  /*19d0*/  UMOV UR11, 0x40000040 ;  /* 0x40000040000b7882 */ /* 0x000fc60000000000 */
[----:B------:R-:W-:Y:S02]  /*19e0*/  UMOV UR8, UR6 ;  /* 0x0000000600087c82 */ /* 0x000fe40008000000 */
[----:B------:R-:W-:Y:S02]  /*19f0*/  UMOV UR10, UR7 ;  /* 0x00000007000a7c82 */ /* 0x000fe40008000000 */
[----:B------:R-:W-:Y:S01]  /*1a00*/  HGMMA.64x256x16.F32 R24, gdesc[UR8], RZ, !UPT, gsb0 ;  /* 0x03e00000081879f0 */ /* 0x000fe2000c0008ff */
[----:B------:R-:W-:Y:S02]  /*1a10*/  UIADD3 UR8, UR6, 0x2, URZ ;  /* 0x0000000206087890 */ /* 0x000fe4000fffe03f */
[----:B------:R-:W-:Y:S01]  /*1a20*/  UIADD3 UR10, UR7, 0x2, URZ ;  /* 0x00000002070a7890 */ /* 0x000fe2000fffe03f */
[----:B------:R-:W-:Y:S01]  /*1a30*/  UMOV UR9, 0x40000040 ;  /* 0x4000004000097882 */ /* 0x000fe20000000000 */
[----:B------:R-:W-:Y:S01]  /*1a40*/  UMOV UR11, 0x40000040 ;  /* 0x40000040000b7882 */ /* 0x000fe20000000000 */
[----:B------:R-:W-:-:S02]  /*1a50*/  WARPGROUP.DEPBAR.LE gsb0, 0x0 ;  /* 0x00008000000079c5 */ /* 0x000fc40000010000 */
[----:B------:R-:W-:-:S15]  /*1a60*/  WARPGROUP.ARRIVE ;  /* 0x00000000000079c5 */ /* 0x000fde0000000000 */
[----:B------:R-:W-:-:S05]  /*1a70*/  NOP ;  /* 0x0000000000007918 */ /* 0x000fca0000000000 */
[----:B------:R-:W-:Y:S01]  /*1a80*/  HGMMA.64x256x16.F32 R24, gdesc[UR8], R24, gsb0 ;  /* 0x03e00000081879f0 */ /* 0x000fe20008000818 */
[----:B------:R-:W-:Y:S02]  /*1a90*/  UIADD3 UR8, UR6, 0x4, URZ ;  /* 0x0000000406087890 */ /* 0x000fe4000fffe03f */
[----:B------:R-:W-:Y:S01]  /*1aa0*/  UIADD3 UR10, UR7, 0x4, URZ ;  /* 0x00000004070a7890 */ /* 0x000fe2000fffe03f */
[----:B------:R-:W-:Y:S01]  /*1ab0*/  UMOV UR9, 0x40000040 ;  /* 0x4000004000097882 */ /* 0x000fe20000000000 */
[----:B------:R-:W-:Y:S01]  /*1ac0*/  UMOV UR11, 0x40000040 ;  /* 0x40000040000b7882 */ /* 0x000fe20000000000 */
[----:B------:R-:W-:Y:S02]  /*1ad0*/  WARPGROUP.DEPBAR.LE gsb0, 0x0 ;  /* 0x00008000000079c5 */ /* 0x000fe40000010000 */
        /* <DEDUP_REMOVED lines=42> */
[----:B------:R-:W-:Y:S03]  /*1d80*/  HGMMA.64x256x16.F32 R24, gdesc[UR8], R24, gsb0 ;  /* 0x03e00000081879f0 */ /* 0x000fe60008000818 */
[----:B------:R-:W-:Y:S02]  /*1d90*/  WARPGROUP.DEPBAR.LE gsb0, 0x0 ;  /* 0x00008000000079c5 */ /* 0x000fe40000010000 */
[----:B------:R-:W-:Y:S05]  /*1da0*/  @!P2 BRA `(.L_x_25) ;  /* 0x0000000400a0a947 */ /* 0x000fea0003800000 */
[----:B------:R-:W-:Y:S01]  /*1db0*/  UIADD3 UR6, UR38, 0x1, URZ ;  /* 0x0000000126067890 */ /* 0x000fe2000fffe03f */
[----:B-12---:R-:W-:Y:S02]  /*1dc0*/  IMAD.U32 R0, RZ, RZ, UR43 ;  /* 0x0000002bff007e24 */ /* 0x006fe4000f8e00ff */
[----:B------:R-:W-:Y:S01]  /*1dd0*/  IMAD.U32 R3, RZ, RZ, UR38 ;  /* 0x00000026ff037e24 */ /* 0x000fe2000f8e00ff */
[----:B------:R-:W-:-:S04]  /*1de0*/  UISETP.NE.AND UP0, UPT, UR6, 0x5, UPT ;  /* 0x000000050600788c */ /* 0x000fc8000bf05270 */
[----:B------:R-:W-:Y:S02]  /*1df0*/  USEL UR7, URZ, 0x1, UP0 ;  /* 0x000000013f077887 */ /* 0x000fe40008000000 */
[----:B------:R-:W-:Y:S02]  /*1e00*/  USEL UR6, UR6, URZ, UP0 ;  /* 0x0000003f06067287 */ /* 0x000fe40008000000 */
[----:B------:R-:W-:-:S06]  /*1e10*/  ULOP3.LUT UR7, UR39, UR7, URZ, 0x3c, !UPT ;  /* 0x0000000727077292 */ /* 0x000fcc000f8e3c3f */
[----:B------:R-:W-:-:S07]  /*1e20*/  IMAD.U32 R6, RZ, RZ, UR7 ;  /* 0x00000007ff067e24 */ /* 0x000fce000f8e00ff */
.L_x_32:
[----:B------:R-:W-:Y:S05]  /*1e30*/  @!P0 BRA `(.L_x_26) ;  /* 0x0000000000048947 */ /* 0x000fea0003800000 */
[----:B------:R-:W-:Y:S01]  /*1e40*/  BPT.TRAP 0x1 ;  /* 0x000000040000795c */ /* 0x000fe20000300000 */
.L_x_26:
[----:B------:R-:W-:Y:S01]  /*1e50*/  ULEA UR7, UR6, UR41, 0x3 ;  /* 0x0000002906077291 */ /* 0x000fe2000f8e183f */
[----:B------:R-:W-:-:S08]  /*1e60*/  SHF.L.U32 R4, R6, 0x1f, RZ ;  /* 0x0000001f06047819 */ /* 0x000fd000000006ff */
[----:B------:R1:W2:Y:S01]  /*1e70*/  SYNCS.PHASECHK.TRANS64.TRYWAIT P1, [UR7], R4 ;  /* 0x00000004ff0075a7 */ /* 0x0002a20008020147 */
[----:B------:R-:W-:Y:S05]  /*1e80*/  @!P0 BRA `(.L_x_27) ;  /* 0x0000000000048947 */ /* 0x000fea0003800000 */
[----:B------:R-:W-:Y:S01]  /*1e90*/  BPT.TRAP 0x1 ;  /* 0x000000040000795c */ /* 0x000fe20000300000 */
.L_x_27:
[----:B--2---:R-:W-:Y:S05]  /*1ea0*/  @P1 BRA `(.L_x_28) ;  /* 0x0000000000081947 */ /* 0x004fea0003800000 */
[----:B------:R-:W2:Y:S02]  /*1eb0*/  SYNCS.PHASECHK.TRANS64.TRYWAIT P1, [UR7], R4 ;  /* 0x00000004ff0075a7 */ /* 0x000ea40008020147 */
[----:B--2---:R-:W-:Y:S05]  /*1ec0*/  @!P1 BRA `(.L_x_29) ;  /* 0x0000009c00a89947 */ /* 0x004fea0003800000 */
.L_x_28:
[----:B------:R-:W-:Y:S01]  /*1ed0*/  ULEA UR7, UR6, UR4, 0xa ;  /* 0x0000000406077291 */ /* 0x000fe2000f8e503f */
[----:B------:R-:W-:Y:S01]  /*1ee0*/  WARPGROUP.ARRIVE ;  /* 0x00000000000079c5 */ /* 0x000fe20000000000 */
[----:B------:R-:W-:Y:S01]  /*1ef0*/  ULEA UR12, UR6, UR5, 0xc ;  /* 0x00000005060c7291 */ /* 0x000fe2000f8e603f */
[----:B------:R-:W-:Y:S01]  /*1f00*/  UMOV UR9, 0x40000040 ;  /* 0x4000004000097882 */ /* 0x000fe20000000000 */
[----:B------:R-:W-:-:S03]  /*1f10*/  UMOV UR11, 0x40000040 ;  /* 0x40000040000b7882 */ /* 0x000fc60000000000 */
[----:B------:R-:W-:Y:S02]  /*1f20*/  UMOV UR8, UR7 ;  /* 0x0000000700087c82 */ /* 0x000fe40008000000 */
[----:B------:R-:W-:Y:S02]  /*1f30*/  UMOV UR10, UR12 ;  /* 0x0000000c000a7c82 */ /* 0x000fe40008000000 */
[----:B------:R-:W-:Y:S01]  /*1f40*/  HGMMA.64x256x16.F32 R24, gdesc[UR8], R24, gsb0 ;  /* 0x03e00000081879f0 */ /* 0x000fe20008000818 */
        /* <DEDUP_REMOVED lines=58> */
[----:B------:R-:W-:Y:S01]  /*22f0*/  BPT.TRAP 0x1 ;  /* 0x000000040000795c */ /* 0x000fe20000300000 */
.L_x_30:
[----:B------:R-:W-:-:S13]  /*2300*/  ISETP.NE.AND P1, PT, R153, RZ, PT ;  /* 0x000000ff9900720c */ /* 0x000fda0003f25270 */
[----:B-12---:R-:W-:-:S05]  /*2310*/  @P1 LEA R4, R3, UR41, 0x3 ;  /* 0x0000002903041c11 */ /* 0x006fca000f8e18ff */
[----:B------:R-:W-:-:S05]  /*2320*/  @P1 VIADD R5, R4, 0x28 ;  /* 0x0000002804051836 */ /* 0x000fca0000000000 */
[----:B------:R-:W-:-:S04]  /*2330*/  @P1 PRMT R5, R152, 0x654, R5 ;  /* 0x0000065498051816 */ /* 0x000fc80000000005 */
[----:B------:R1:W-:Y:S01]  /*2340*/  @P1 SYNCS.ARRIVE.TRANS64.RED.A1T0 RZ, [R5+URZ], RZ ;  /* 0x000000ff05ff19a7 */ /* 0x0003e2000810043f */
[----:B------:R-:W-:-:S13]  /*2350*/  ISETP.GT.U32.AND P1, PT, R16, 0x1, PT ;  /* 0x000000011000780c */ /* 0x000fda0003f24070 */
[----:B-1----:R-:W-:Y:S05]  /*2360*/  @P1 BRA `(.L_x_31) ;  /* 0x0000000000041947 */ /* 0x002fea0003800000 */
[----:B------:R-:W-:Y:S01]  /*2370*/  BPT.TRAP 0x1 ;  /* 0x000000040000795c */ /* 0x000fe20000300000 */
.L_x_31:
[----:B------:R-:W-:Y:S01]  /*2380*/  UIADD3 UR6, UR6, 0x1, URZ ;  /* 0x0000000106067890 */ /* 0x000fe2000fffe03f */
[C---:B------:R-:W-:Y:S01]  /*2390*/  ISETP.GT.AND P2, PT, R0.reuse, 0x1, PT ;  /* 0x000000010000780c */ /* 0x040fe20003f44270 */
[----:B------:R-:W-:Y:S02]  /*23a0*/  VIADD R3, R3, 0x1 ;  /* 0x0000000103037836 */ /* 0x000fe40000000000 */
[----:B------:R-:W-:Y:S01]  /*23b0*/  UISETP.NE.AND UP0, UPT, UR6, 0x5, UPT ;  /* 0x000000050600788c */ /* 0x000fe2000bf05270 */
[----:B------:R-:W-:Y:S02]  /*23c0*/  VIADD R0, R0, 0xffffffff ;  /* 0xffffffff00007836 */ /* 0x000fe40000000000 */
[C---:B------:R-:W-:Y:S01]  /*23d0*/  ISETP.NE.AND P1, PT, R3.reuse, 0x5, PT ;  /* 0x000000050300780c */ /* 0x040fe20003f25270 */
[----:B------:R-:W-:Y:S02]  /*23e0*/  USEL UR7, URZ, 0x1, UP0 ;  /* 0x000000013f077887 */ /* 0x000fe40008000000 */
[----:B------:R-:W-:Y:S01]  /*23f0*/  USEL UR6, UR6, URZ, UP0 ;  /* 0x0000003f06067287 */ /* 0x000fe20008000000 */
[----:B------:R-:W-:-:S03]  /*2400*/  SEL R3, R3, RZ, P1 ;  /* 0x000000ff03037207 */ /* 0x000fc60000800000 */
[----:B------:R-:W-:Y:S01]  /*2410*/  LOP3.LUT R6, R6, UR7, RZ, 0x3c, !PT ;  /* 0x0000000706067c12 */ /* 0x000fe2000f8e3cff */
[----:B------:R-:W-:Y:S07]  /*2420*/  @P2 BRA `(.L_x_32) ;  /* 0xfffffff800802947 */ /* 0x000fee000383ffff */
.L_x_25:
[----:B-12---:R-:W1:Y:S01]  /*2430*/  LDC R0, c[0x0][0x28c] ;  /* 0x0000a300ff007b82 */ /* 0x006e620000000800 */
[----:B------:R2:W-:Y:S01]  /*2440*/  SYNCS.ARRIVE.TRANS64.A1T0 RZ, [R160+UR45], RZ ;  /* 0x000000ffa0ff79a7 */ /* 0x0005e2000810002d */
[----:B-1----:R-:W-:-:S13]  /*2450*/  ISETP.GE.AND P1, PT, R0, 0x1, PT ;  /* 0x000000010000780c */ /* 0x002fda0003f26270 */
[----:B--2---:R-:W-:Y:S05]  /*2460*/  @!P1 BRA `(.L_x_33) ;  /* 0x0000000000449947 */ /* 0x004fea0003800000 */
[----:B------:R-:W-:Y:S05]  /*2470*/  @!P0 BRA `(.L_x_34) ;  /* 0x0000000000048947 */ /* 0x000fea0003800000 */
[----:B------:R-:W-:Y:S01]  /*2480*/  BPT.TRAP 0x1 ;  /* 0x000000040000795c */ /* 0x000fe20000300000 */
.L_x_34:
[----:B------:R-:W-:-:S13]  /*2490*/  ISETP.NE.AND P0, PT, R153, RZ, PT ;  /* 0x000000ff9900720c */ /* 0x000fda0003f05270 */
[----:B------:R-:W-:-:S05]  /*24a0*/  VOTEU.ANY UP0, P0 ;  /* 0x00000000003f7886 */ /* 0x000fca0000000100 */
[----:B------:R-:W-:-:S06]  /*24b0*/  @UP0 UIADD3 UR4, UR43, UR38, URZ ;  /* 0x000000262b040290 */ /* 0x000fcc000fffe03f */
[----:B------:R-:W-:Y:S02]  /*24c0*/  IMAD.U32 R4, RZ, RZ, UR4 ;  /* 0x00000004ff047e24 */ /* 0x000fe4000f8e00ff */
[----:B------:R-:W-:Y:S02]  /*24d0*/  IMAD.U32 R3, RZ, RZ, UR4 ;  /* 0x00000004ff037e24 */ /* 0x000fe4000f8e00ff */
[----:B------:R-:W-:-:S05]  /*24e0*/  @P0 IMAD.WIDE.U32 R4, R4, -0x33333333, RZ ;  /* 0xcccccccd04040825 */ /* 0x000fca00078e00ff */
[----:B------:R-:W-:-:S05]  /*24f0*/  @P0 SHF.R.U32.HI R0, RZ, 0x2, R5 ;  /* 0x00000002ff000819 */ /* 0x000fca0000011605 */
[----:B------:R-:W-:-:S05]  /*2500*/  @P0 IMAD R0, R0, -0x5, R3 ;  /* 0xfffffffb00000824 */ /* 0x000fca00078e0203 */
[----:B------:R-:W-:-:S05]  /*2510*/  @P0 LEA R0, R0, UR41, 0x3 ;  /* 0x0000002900000c11 */ /* 0x000fca000f8e18ff */
[----:B------:R-:W-:-:S05]  /*2520*/  @P0 VIADD R3, R0, 0x28 ;  /* 0x0000002800030836 */ /* 0x000fca0000000000 */
[----:B------:R-:W-:-:S04]  /*2530*/  @P0 PRMT R3, R152, 0x654, R3 ;  /* 0x0000065498030816 */ /* 0x000fc80000000003 */
[----:B------:R1:W-:Y:S01]  /*2540*/  @P0 SYNCS.ARRIVE.TRANS64.RED.A1T0 RZ, [R3+URZ], RZ ;  /* 0x000000ff03ff09a7 */ /* 0x0003e2000810043f */
[----:B------:R-:W-:-:S13]  /*2550*/  ISETP.GT.U32.AND P0, PT, R16, 0x1, PT ;  /* 0x000000011000780c */ /* 0x000fda0003f04070 */
[----:B-1----:R-:W-:Y:S05]  /*2560*/  @P0 BRA `(.L_x_33) ;  /* 0x0000000000040947 */ /* 0x002fea0003800000 */
[----:B------:R-:W-:Y:S01]  /*2570*/  BPT.TRAP 0x1 ;  /* 0x000000040000795c */ /* 0x000fe20000300000 */
.L_x_33:
[----:B------:R-:W-:Y:S01]  /*2580*/  SHF.L.U32 R0, R175, 0x1f, RZ ;  /* 0x0000001faf007819 */ /* 0x000fe200000006ff */
[----:B------:R-:W-:Y:S01]  /*2590*/  UIADD3 UR38, UR44, UR38, URZ ;  /* 0x000000262c267290 */ /* 0x000fe2000fffe03f */
[----:B------:R-:W1:Y:S01]  /*25a0*/  LDC R15, c[0x0][0x288] ;  /* 0x0000a200ff0f7b82 */ /* 0x000e620000000800 */
[----:B------:R-:W-:Y:S01]  /*25b0*/  UISETP.GE.U32.AND UP1, UPT, UR44, 0x5, UPT ;  /* 0x000000052c00788c */ /* 0x000fe2000bf26070 */
[----:B------:R-:W-:Y:S01]  /*25c0*/  IMAD.SHL.U32 R8, R158, 0x2, RZ ;  /* 0x000000029e087824 */ /* 0x000fe200078e00ff */
[----:B------:R-:W-:Y:S02]  /*25d0*/  UISETP.GT.U32.AND UP0, UPT, UR38, 0x4, UPT ;  /* 0x000000042600788c */ /* 0x000fe4000bf04070 */
[----:B------:R-:W-:Y:S02]  /*25e0*/  UIMAD.WIDE.U32 UR4, UR38, -0x33333333, URZ ;  /* 0xcccccccd260478a5 */ /* 0x000fe4000f8e003f */
[----:B------:R-:W-:Y:S01]  /*25f0*/  UISETP.LT.U32.AND UP0, UPT, UR44, 0x5, UP0 ;  /* 0x000000052c00788c */ /* 0x000fe20008701070 */
[----:B------:R-:W2:Y:S01]  /*2600*/  SYNCS.PHASECHK.TRANS64.TRYWAIT P0, [R159+UR42+0x10], R0 ;  /* 0x000010009f0075a7 */ /* 0x000ea2000800016a */
[----:B------:R-:W-:Y:S01]  /*2610*/  USHF.R.U32.HI UR4, URZ, 0x2, UR5 ;  /* 0x000000023f047899 */ /* 0x000fe20008011605 */
[----:B------:R-:W-:Y:S01]  /*2620*/  SHF.R.S32.HI R9, RZ, 0x1f, R8 ;  /* 0x0000001fff097819 */ /* 0x000fe20000011408 */
[----:B------:R-:W-:-:S02]  /*2630*/  USEL UR6, URZ, 0x1, !UP0 ;  /* 0x000000013f067887 */ /* 0x000fc4000c000000 */
[----:B------:R-:W-:Y:S02]  /*2640*/  UIMAD UR38, UR4, -0x5, UR38 ;  /* 0xfffffffb042678a4 */ /* 0x000fe4000f8e0226 */
[----:B------:R-:W-:-:S04]  /*2650*/  ULOP3.LUT UR39, UR39, UR6, URZ, 0x3c, !UPT ;  /* 0x0000000627277292 */ /* 0x000fc8000f8e3c3f */
[----:B------:R-:W-:Y:S01]  /*2660*/  @UP1 ULOP3.LUT UR39, UR39, 0x1, UR4, 0x78, !UPT ;  /* 0x0000000127271892 */ /* 0x000fe2000f8e7804 */
[----:B-12---:R-:W-:Y:S11]  /*2670*/  @!P0 BRA `(.L_x_35) ;  /* 0x0000009400d48947 */ /* 0x006ff60003800000 */
.L_x_318:
[----:B------:R-:W-:Y:S01]  /*2680*/  IMAD.SHL.U32 R14, R19, 0x40, RZ ;  /* 0x00000040130e7824 */ /* 0x000fe200078e00ff */
[----:B------:R-:W-:Y:S01]  /*2690*/  ULDC UR6, c[0x0][0x284] ;  /* 0x0000a10000067ab9 */ /* 0x000fe20000000800 */
[----:B0-----:R-:W-:Y:S01]  /*26a0*/  IMAD.SHL.U32 R12, R22, 0x100, RZ ;  /* 0x00000100160c7824 */ /* 0x001fe200078e00ff */
[----:B------:R-:W-:Y:S01]  /*26b0*/  SHF.R.S32.HI R165, RZ, 0x1f, R2 ;  /* 0x0000001fffa57819 */ /* 0x000fe20000011402 */
[----:B------:R-:W-:Y:S01]  /*26c0*/  ULDC.64 UR4, c[0x0][0x5d0] ;  /* 0x0001740000047ab9 */ /* 0x000fe20000000a00 */
[----:B------:R-:W-:Y:S01]  /*26d0*/  ISETP.GE.AND P0, PT, R14, UR6, PT ;  /* 0x000000060e007c0c */ /* 0x000fe2000bf06270 */
[----:B------:R-:W-:Y:S01]  /*26e0*/  IMAD.WIDE.U32 R4, R2, UR4, R8 ;  /* 0x0000000402047c25 */ /* 0x000fe2000f8e0008 */
[----:B------:R-:W-:Y:S02]  /*26f0*/  SHF.R.S32.HI R13, RZ, 0x1f, R12 ;  /* 0x0000001fff0d7819 */ /* 0x000fe4000001140c */
[C---:B------:R-:W-:Y:S01]  /*2700*/  ISETP.GE.OR P0, PT, R12.reuse, R15, P0 ;  /* 0x0000000f0c00720c */ /* 0x040fe20000706670 */
[----:B------:R-:W-:Y:S01]  /*2710*/  IMAD R3, R165, UR4, RZ ;  /* 0x00000004a5037c24 */ /* 0x000fe2000f8e02ff */
[----:B------:R-:W-:-:S03]  /*2720*/  IADD3 R6, P1, R12, R4, RZ ;  /* 0x000000040c067210 */ /* 0x000fc60007f3e0ff */
[----:B------:R-:W-:-:S05]  /*2730*/  IMAD R3, R2, UR5, R3 ;  /* 0x0000000502037c24 */ /* 0x000fca000f8e0203 */
[----:B------:R-:W-:-:S03]  /*2740*/  IADD3.X R7, R13, R5, R3, P1, !PT ;  /* 0x000000050d077210 */ /* 0x000fc60000ffe403 */
[----:B------:R-:W-:Y:S05]  /*2750*/  @P0 BRA `(.L_x_36) ;  /* 0x0000007c00040947 */ /* 0x000fea0003800000 */
[----:B------:R-:W0:Y:S01]  /*2760*/  LDC.64 R10, c[0x0][0x5c8] ;  /* 0x00017200ff0a7b82 */ /* 0x000e220000000a00 */
[----:B-----5:R-:W-:Y:S01]  /*2770*/  FSETP.NEU.AND P0, PT, R155, RZ, PT ;  /* 0x000000ff9b00720b */ /* 0x020fe20003f0d000 */
[----:B------:R-:W-:Y:S01]  /*2780*/  IMAD R3, R158, -0x2, R15 ;  /* 0xfffffffe9e037824 */ /* 0x000fe200078e020f */
[----:B------:R-:W-:Y:S01]  /*2790*/  BSSY B0, `(.L_x_36) ;  /* 0x00007bd000007945 */ /* 0x000fe20003800000 */
[----:B------:R-:W-:-:S04]  /*27a0*/  IMAD.WIDE R166, R19, 0x40, R156 ;  /* 0x0000004013a67825 */ /* 0x000fc800078e029c */
[----:B-1----:R-:W-:Y:S02]  /*27b0*/  IMAD.IADD R0, R3, 0x1, -R12 ;  /* 0x0000000103007824 */ /* 0x002fe400078e0a0c */
[----:B------:R-:W-:-:S03]  /*27c0*/  IMAD.IADD R3, R163, 0x1, -R14 ;  /* 0x00000001a3037824 */ /* 0x000fc600078e0a0e */
[----:B------:R-:W-:-:S04]  /*27d0*/  ISETP.GT.AND P2, PT, R0, RZ, PT ;  /* 0x000000ff0000720c */ /* 0x000fc80003f44270 */
[----:B------:R-:W-:Y:S01]  /*27e0*/  ISETP.GT.AND P1, PT, R3, RZ, P2 ;  /* 0x000000ff0300720c */ /* 0x000fe20001724270 */
[-C--:B0-----:R-:W-:Y:S02]  /*27f0*/  IMAD R4, R167, R10.reuse, RZ ;  /* 0x0000000aa7047224 */ /* 0x081fe400078e02ff */
[----:B------:R-:W-:-:S04]  /*2800*/  IMAD.WIDE.U32 R6, R166, R10, R6 ;  /* 0x0000000aa6067225 */ /* 0x000fc800078e0006 */
[----:B------:R-:W-:-:S04]  /*2810*/  IMAD R5, R166, R11, R4 ;  /* 0x0000000ba6057224 */ /* 0x000fc800078e0204 */
[----:B------:R-:W-:Y:S01]  /*2820*/  IMAD.IADD R179, R7, 0x1, R5 ;  /* 0x0000000107b37824 */ /* 0x000fe200078e0205 */
[----:B------:R-:W-:Y:S06]  /*2830*/  @!P0 BRA `(.L_x_37) ;  /* 0x0000005400988947 */ /* 0x000fec0003800000 */
[----:B------:R-:W0:Y:S01]  /*2840*/  LDC.64 R20, c[0x0][0x5b8] ;  /* 0x00016e00ff147b82 */ /* 0x000e220000000a00 */
[----:B------:R-:W-:-:S07]  /*2850*/  ULDC.64 UR4, c[0x0][0x5c0] ;  /* 0x0001700000047ab9 */ /* 0x000fce0000000a00 */
[----:B------:R-:W1:Y:S08]  /*2860*/  LDC.64 R168, c[0x0][0x5b0] ;  /* 0x00016c00ffa87b82 */ /* 0x000e700000000a00 */
[----:B------:R-:W2:Y:S01]  /*2870*/  LDC.64 R14, c[0x0][0x5a8] ;  /* 0x00016a00ff0e7b82 */ /* 0x000ea20000000a00 */
[-C--:B0-----:R-:W-:Y:S02]  /*2880*/  IMAD R7, R165, R20.reuse, RZ ;  /* 0x00000014a5077224 */ /* 0x081fe400078e02ff */
[----:B------:R-:W-:-:S04]  /*2890*/  IMAD.WIDE.U32 R4, R2, R20, R8 ;  /* 0x0000001402047225 */ /* 0x000fc800078e0008 */
[----:B------:R-:W-:Y:S01]  /*28a0*/  IMAD R177, R2, R21, R7 ;  /* 0x0000001502b17224 */ /* 0x000fe200078e0207 */
[----:B------:R-:W-:Y:S01]  /*28b0*/  IADD3 R164, P0, R12, R4, RZ ;  /* 0x000000040ca47210 */ /* 0x000fe20007f1e0ff */
[----:B-1----:R-:W-:-:S03]  /*28c0*/  IMAD R4, R167, R168, RZ ;  /* 0x000000a8a7047224 */ /* 0x002fc600078e02ff */
[----:B------:R-:W-:Y:S01]  /*28d0*/  IADD3.X R165, R13, R5, R177, P0, !PT ;  /* 0x000000050da57210 */ /* 0x000fe200007fe4b1 */
[C---:B------:R-:W-:Y:S02]  /*28e0*/  IMAD R21, R166.reuse, R169, R4 ;  /* 0x000000a9a6157224 */ /* 0x040fe400078e0204 */
[----:B------:R-:W-:-:S04]  /*28f0*/  IMAD.WIDE.U32 R4, R166, R168, R164 ;  /* 0x000000a8a6047225 */ /* 0x000fc800078e00a4 */
[----:B------:R-:W-:Y:S01]  /*2900*/  IMAD.IADD R5, R5, 0x1, R21 ;  /* 0x0000000105057824 */ /* 0x000fe200078e0215 */
[----:B--2---:R-:W-:-:S04]  /*2910*/  LEA R170, P0, R4, R14, 0x1 ;  /* 0x0000000e04aa7211 */ /* 0x004fc800078008ff */
[----:B------:R-:W-:-:S05]  /*2920*/  LEA.HI.X R171, R4, R15, R5, 0x1, P0 ;  /* 0x0000000f04ab7211 */ /* 0x000fca00000f0c05 */
[----:B------:R0:W2:Y:S01]  /*2930*/  @P1 LDG.E.LTC128B.U16 R19, desc[UR36][R170.64] ;  /* 0x00000024aa131981 */ /* 0x0000a2000c1e1520 */
[----:B------:R-:W-:Y:S01]  /*2940*/  IMAD.WIDE.U32 R4, R166, R168, R12 ;  /* 0x000000a8a6047225 */ /* 0x000fe200078e000c */
[----:B------:R-:W-:Y:S02]  /*2950*/  BSSY B1, `(.L_x_38) ;  /* 0x0000014000017945 */ /* 0x000fe40003800000 */
[----:B------:R-:W-:-:S04]  /*2960*/  IADD3 R172, P0, R8, R4, RZ ;  /* 0x0000000408ac7210 */ /* 0x000fc80007f1e0ff */
[----:B------:R-:W-:Y:S01]  /*2970*/  IADD3.X R173, R9, R21, R5, P0, !PT ;  /* 0x0000001509ad7210 */ /* 0x000fe200007fe405 */
[C---:B0-----:R-:W-:Y:S01]  /*2980*/  IMAD.SHL.U32 R170, R168.reuse, 0x8, RZ ;  /* 0x00000008a8aa7824 */ /* 0x041fe200078e00ff */
[----:B------:R-:W-:Y:S01]  /*2990*/  SHF.L.U64.HI R171, R168, 0x3, R169 ;  /* 0x00000003a8ab7819 */ /* 0x000fe200000102a9 */
[----:B------:R-:W-:-:S04]  /*29a0*/  IMAD.WIDE.U32 R172, R2, R20, R172 ;  /* 0x0000001402ac7225 */ /* 0x000fc800078e00ac */
[----:B------:R-:W-:Y:S02]  /*29b0*/  IMAD.IADD R7, R177, 0x1, R173 ;  /* 0x00000001b1077824 */ /* 0x000fe400078e02ad */
[----:B--2---:R-:W-:-:S05]  /*29c0*/  HADD2.F32 R4, -RZ, R19.H0_H0 ;  /* 0x20000013ff047230 */ /* 0x004fca0000004100 */
[----:B------:R-:W-:Y:S01]  /*29d0*/  FMUL R5, R4, R155 ;  /* 0x0000009b04057220 */ /* 0x000fe20000400000 */
[----:B------:R-:W-:-:S03]  /*29e0*/  LEA R4, P0, R6, UR4, 0x1 ;  /* 0x0000000406047c11 */ /* 0x000fc6000f8008ff */
[----:B------:R-:W-:Y:S01]  /*29f0*/  FFMA R24, R24, R154, R5 ;  /* 0x0000009a18187223 */ /* 0x000fe20000000005 */
[----:B------:R-:W-:Y:S02]  /*2a00*/  LEA.HI.X R5, R6, UR5, R179, 0x1, P0 ;  /* 0x0000000506057c11 */ /* 0x000fe400080f0cb3 */
[----:B------:R-:W-:Y:S02]  /*2a10*/  ISETP.GT.AND P0, PT, R0, 0x1, PT ;  /* 0x000000010000780c */ /* 0x000fe40003f04270 */
[----:B------:R-:W-:Y:S02]  /*2a20*/  F2FP.F16.F32.PACK_AB R24, RZ, R24 ;  /* 0x00000018ff18723e */ /* 0x000fe400000000ff */
[----:B------:R-:W-:Y:S02]  /*2a30*/  ISETP.GT.AND P3, PT, R3, RZ, P0 ;  /* 0x000000ff0300720c */ /* 0x000fe40000764270 */
[C---:B------:R-:W-:Y:S01]  /*2a40*/  LEA R6, P4, R172.reuse, R14, 0x1 ;  /* 0x0000000eac067211 */ /* 0x040fe200078808ff */
[----:B------:R0:W-:Y:S03]  /*2a50*/  @P1 STG.E.U16 desc[UR36][R4.64], R24 ;  /* 0x0000001804001986 */ /* 0x0001e6000c101524 */
[----:B------:R-:W-:-:S07]  /*2a60*/  LEA.HI.X R7, R172, R15, R7, 0x1, P4 ;  /* 0x0000000fac077211 */ /* 0x000fce00020f0c07 */
[----:B------:R-:W-:Y:S05]  /*2a70*/  @!P3 BRA `(.L_x_39) ;  /* 0x000000000004b947 */ /* 0x000fea0003800000 */
[----:B------:R1:W5:Y:S02]  /*2a80*/  LDG.E.LTC128B.U16 R19, desc[UR36][R6.64+0x2] ;  /* 0x0000022406137981 */ /* 0x000364000c1e1520 */
.L_x_39:
[----:B------:R-:W-:Y:S05]  /*2a90*/  BSYNC B1 ;  /* 0x0000000000017941 */ /* 0x000fea0003800000 */
.L_x_38:
[----:B-----5:R-:W-:Y:S01]  /*2aa0*/  HADD2.F32 R22, -RZ, R19.H0_H0 ;  /* 0x20000013ff167230 */ /* 0x020fe20000004100 */
[----:B------:R-:W-:Y:S01]  /*2ab0*/  ISETP.GT.AND P2, PT, R3, 0x8, P2 ;  /* 0x000000080300780c */ /* 0x000fe20001744270 */
[----:B------:R-:W-:-:S04]  /*2ac0*/  IMAD.WIDE.U32 R170, R166, R168, R170 ;  /* 0x000000a8a6aa7225 */ /* 0x000fc800078e00aa */
[----:B------:R-:W-:Y:S01]  /*2ad0*/  FMUL R22, R22, R155 ;  /* 0x0000009b16167220 */ /* 0x000fe20000400000 */
[----:B------:R-:W-:Y:S01]  /*2ae0*/  IMAD.IADD R167, R21, 0x1, R171 ;  /* 0x0000000115a77824 */ /* 0x000fe200078e02ab */
[----:B------:R-:W-:Y:S02]  /*2af0*/  IADD3 R21, P1, R164, R170, RZ ;  /* 0x000000aaa4157210 */ /* 0x000fe40007f3e0ff */
[----:B------:R-:W-:-:S03]  /*2b00*/  FFMA R22, R25, R154, R22 ;  /* 0x0000009a19167223 */ /* 0x000fc60000000016 */
[----:B------:R-:W-:Y:S01]  /*2b10*/  IMAD.X R164, R167, 0x1, R165, P1 ;  /* 0x00000001a7a47824 */ /* 0x000fe200008e06a5 */
[C---:B0-----:R-:W-:Y:S02]  /*2b20*/  LEA R24, P1, R21.reuse, R14, 0x1 ;  /* 0x0000000e15187211 */ /* 0x041fe400078208ff */
[----:B------:R-:W-:Y:S02]  /*2b30*/  F2FP.F16.F32.PACK_AB R22, RZ, R22 ;  /* 0x00000016ff16723e */ /* 0x000fe400000000ff */
[----:B------:R-:W-:-:S03]  /*2b40*/  LEA.HI.X R25, R21, R15, R164, 0x1, P1 ;  /* 0x0000000f15197211 */ /* 0x000fc600008f0ca4 */
[----:B------:R0:W-:Y:S04]  /*2b50*/  @P3 STG.E.U16 desc[UR36][R4.64+0x2], R22 ;  /* 0x0000021604003986 */ /* 0x0001e8000c101524 */
[----:B------:R-:W2:Y:S01]  /*2b60*/  @P2 LDG.E.LTC128B.U16 R19, desc[UR36][R24.64] ;  /* 0x0000002418132981 */ /* 0x000ea2000c1e1520 */
[----:B------:R-:W-:Y:S01]  /*2b70*/  IADD3 R8, P1, P3, R8, R170, R12 ;  /* 0x000000aa08087210 */ /* 0x000fe20007b3e00c */
[----:B------:R-:W-:Y:S01]  /*2b80*/  BSSY B1, `(.L_x_40) ;  /* 0x0000011000017945 */ /* 0x000fe20003800000 */
[C---:B------:R-:W-:Y:S02]  /*2b90*/  SHF.L.U64.HI R11, R10.reuse, 0x4, R11 ;  /* 0x000000040a0b7819 */ /* 0x040fe4000001020b */
[----:B------:R-:W-:Y:S02]  /*2ba0*/  IADD3.X R9, R9, R167, R13, P1, P3 ;  /* 0x000000a709097210 */ /* 0x000fe40000fe640d */
[----:B------:R-:W-:-:S02]  /*2bb0*/  LEA R10, P1, R10, R4, 0x4 ;  /* 0x000000040a0a7211 */ /* 0x000fc400078220ff */
[----:B------:R-:W-:Y:S01]  /*2bc0*/  ISETP.GT.AND P0, PT, R3, 0x8, P0 ;  /* 0x000000080300780c */ /* 0x000fe20000704270 */
[----:B------:R-:W-:-:S04]  /*2bd0*/  IMAD.WIDE.U32 R20, R2, R20, R8 ;  /* 0x0000001402147225 */ /* 0x000fc800078e0008 */
[----:B------:R-:W-:Y:S01]  /*2be0*/  IMAD.X R11, R11, 0x1, R5, P1 ;  /* 0x000000010b0b7824 */ /* 0x000fe200008e0605 */
[----:B------:R-:W-:Y:S01]  /*2bf0*/  LEA R8, P3, R20, R14, 0x1 ;  /* 0x0000000e14087211 */ /* 0x000fe200078608ff */
[----:B------:R-:W-:-:S05]  /*2c00*/  IMAD.IADD R2, R177, 0x1, R21 ;  /* 0x00000001b1027824 */ /* 0x000fca00078e0215 */
[----:B------:R-:W-:Y:S01]  /*2c10*/  LEA.HI.X R9, R20, R15, R2, 0x1, P3 ;  /* 0x0000000f14097211 */ /* 0x000fe200018f0c02 */
[----:B--2---:R-:W-:-:S05]  /*2c20*/  HADD2.F32 R12, -RZ, R19.H0_H0 ;  /* 0x20000013ff0c7230 */ /* 0x004fca0000004100 */
[----:B------:R-:W-:-:S04]  /*2c30*/  FMUL R13, R12, R155 ;  /* 0x0000009b0c0d7220 */ /* 0x000fc80000400000 */
[----:B------:R-:W-:-:S05]  /*2c40*/  FFMA R13, R26, R154, R13 ;  /* 0x0000009a1a0d7223 */ /* 0x000fca000000000d */
[----:B------:R-:W-:-:S05]  /*2c50*/  F2FP.F16.F32.PACK_AB R13, RZ, R13 ;  /* 0x0000000dff0d723e */ /* 0x000fca00000000ff */
[----:B------:R0:W-:Y:S01]  /*2c60*/  @P2 STG.E.U16 desc[UR36][R10.64], R13 ;  /* 0x0000000d0a002986 */ /* 0x0001e2000c101524 */
[----:B------:R-:W-:Y:S05]  /*2c70*/  @!P0 BRA `(.L_x_41) ;  /* 0x0000000000048947 */ /* 0x000fea0003800000 */
[----:B------:R2:W5:Y:S02]  /*2c80*/  LDG.E.LTC128B.U16 R19, desc[UR36][R8.64+0x2] ;  /* 0x0000022408137981 */ /* 0x000564000c1e1520 */
.L_x_41:
[----:B------:R-:W-:Y:S05]  /*2c90*/  BSYNC B1 ;  /* 0x0000000000017941 */ /* 0x000fea0003800000 */
.L_x_40:
[----:B-----5:R-:W-:Y:S01]  /*2ca0*/  HADD2.F32 R2, -RZ, R19.H0_H0 ;  /* 0x20000013ff027230 */ /* 0x020fe20000004100 */
[----:B------:R-:W-:Y:S01]  /*2cb0*/  ISETP.GT.AND P1, PT, R0, 0x8, PT ;  /* 0x000000080000780c */ /* 0x000fe20003f24270 */
[----:B------:R-:W-:Y:S03]  /*2cc0*/  BSSY B1, `(.L_x_42) ;  /* 0x0000008000017945 */ /* 0x000fe60003800000 */
[----:B------:R-:W-:Y:S01]  /*2cd0*/  FMUL R2, R2, R155 ;  /* 0x0000009b02027220 */ /* 0x000fe20000400000 */
[----:B------:R-:W-:-:S03]  /*2ce0*/  ISETP.GT.AND P2, PT, R3, RZ, P1 ;  /* 0x000000ff0300720c */ /* 0x000fc60000f44270 */
[----:B------:R-:W-:-:S05]  /*2cf0*/  FFMA R2, R27, R154, R2 ;  /* 0x0000009a1b027223 */ /* 0x000fca0000000002 */
[----:B------:R-:W-:-:S05]  /*2d00*/  F2FP.F16.F32.PACK_AB R2, RZ, R2 ;  /* 0x00000002ff02723e */ /* 0x000fca00000000ff */
[----:B------:R3:W-:Y:S01]  /*2d10*/  @P0 STG.E.U16 desc[UR36][R10.64+0x2], R2 ;  /* 0x000002020a000986 */ /* 0x0007e2000c101524 */
[----:B------:R-:W-:Y:S05]  /*2d20*/  @!P2 BRA `(.L_x_43) ;  /* 0x000000000004a947 */ /* 0x000fea0003800000 */
[----:B------:R4:W5:Y:S02]  /*2d30*/  LDG.E.LTC128B.U16 R19, desc[UR36][R6.64+0x10] ;  /* 0x0000102406137981 */ /* 0x000964000c1e1520 */
.L_x_43:
[----:B------:R-:W-:Y:S05]  /*2d40*/  BSYNC B1 ;  /* 0x0000000000017941 */ /* 0x000fea0003800000 */
.L_x_42:
[----:B---3-5:R-:W-:Y:S01]  /*2d50*/  HADD2.F32 R2, -RZ, R19.H0_H0 ;  /* 0x20000013ff027230 */ /* 0x028fe20000004100 */
[----:B------:R-:W-:Y:S01]  /*2d60*/  ISETP.GT.AND P0, PT, R0, 0x9, PT ;  /* 0x000000090000780c */ /* 0x000fe20003f04270 */
[----:B------:R-:W-:Y:S03]  /*2d70*/  BSSY B1, `(.L_x_44) ;  /* 0x0000008000017945 */ /* 0x000fe60003800000 */
[----:B0-----:R-:W-:Y:S01]  /*2d80*/  FMUL R13, R2, R155 ;  /* 0x0000009b020d7220 */ /* 0x001fe20000400000 */
[----:B------:R-:W-:-:S03]  /*2d90*/  ISETP.GT.AND P3, PT, R3, RZ, P0 ;  /* 0x000000ff0300720c */ /* 0x000fc60000764270 */
[----:B------:R-:W-:-:S05]  /*2da0*/  FFMA R13, R28, R154, R13 ;  /* 0x0000009a1c0d7223 */ /* 0x000fca000000000d */
[----:B------:R-:W-:-:S05]  /*2db0*/  F2FP.F16.F32.PACK_AB R13, RZ, R13 ;  /* 0x0000000dff0d723e */ /* 0x000fca00000000ff */
[----:B------:R0:W-:Y:S01]  /*2dc0*/  @P2 STG.E.U16 desc[UR36][R4.64+0x10], R13 ;  /* 0x0000100d04002986 */ /* 0x0001e2000c101524 */
[----:B------:R-:W-:Y:S05]  /*2dd0*/  @!P3 BRA `(.L_x_45) ;  /* 0x000000000004b947 */ /* 0x000fea0003800000 */
[----:B------:R3:W5:Y:S02]  /*2de0*/  LDG.E.LTC128B.U16 R19, desc[UR36][R6.64+0x12] ;  /* 0x0000122406137981 */ /* 0x000764000c1e1520 */
.L_x_45:
[----:B------:R-:W-:Y:S05]  /*2df0*/  BSYNC B1 ;  /* 0x0000000000017941 */ /* 0x000fea0003800000 */
.L_x_44:
[----:B-----5:R-:W-:Y:S01]  /*2e00*/  HADD2.F32 R2, -RZ, R19.H0_H0 ;  /* 0x20000013ff027230 */ /* 0x020fe20000004100 */
[----:B------:R-:W-:Y:S01]  /*2e10*/  ISETP.GT.AND P1, PT, R3, 0x8, P1 ;  /* 0x000000080300780c */ /* 0x000fe20000f24270 */
[----:B------:R-:W-:Y:S03]  /*2e20*/  BSSY B1, `(.L_x_46) ;  /* 0x0000007000017945 */ /* 0x000fe60003800000 */
[----:B------:R-:W-:-:S04]  /*2e30*/  FMUL R2, R2, R155 ;  /* 0x0000009b02027220 */ /* 0x000fc80000400000 */
[----:B------:R-:W-:-:S05]  /*2e40*/  FFMA R2, R29, R154, R2 ;  /* 0x0000009a1d027223 */ /* 0x000fca0000000002 */
[----:B------:R-:W-:-:S05]  /*2e50*/  F2FP.F16.F32.PACK_AB R2, RZ, R2 ;  /* 0x00000002ff02723e */ /* 0x000fca00000000ff */
[----:B------:R0:W-:Y:S01]  /*2e60*/  @P3 STG.E.U16 desc[UR36][R4.64+0x12], R2 ;  /* 0x0000120204003986 */ /* 0x0001e2000c101524 */
[----:B------:R-:W-:Y:S05]  /*2e70*/  @!P1 BRA `(.L_x_47) ;  /* 0x0000000000049947 */ /* 0x000fea0003800000 */
[----:B------:R0:W5:Y:S02]  /*2e80*/  LDG.E.LTC128B.U16 R19, desc[UR36][R8.64+0x10] ;  /* 0x0000102408137981 */ /* 0x000164000c1e1520 */
.L_x_47:
[----:B------:R-:W-:Y:S05]  /*2e90*/  BSYNC B1 ;  /* 0x0000000000017941 */ /* 0x000fea0003800000 */
.L_x_46:
[----:B0----5:R-:W-:Y:S01]  /*2ea0*/  HADD2.F32 R2, -RZ, R19.H0_H0 ;  /* 0x20000013ff027230 */ /* 0x021fe20000004100 */
        /* <DEDUP_REMOVED lines=8> */
.L_x_49:
[----:B------:R-:W-:Y:S05]  /*2f30*/  BSYNC B1 ;  /* 0x0000000000017941 */ /* 0x000fea0003800000 */
.L_x_48:
        /* <DEDUP_REMOVED lines=10> */
.L_x_51:
[----:B------:R-:W-:Y:S05]  /*2fe0*/  BSYNC B1 ;  /* 0x0000000000017941 */ /* 0x000fea0003800000 */
.L_x_50:
[----:B0----5:R-:W-:Y:S01]  /*2ff0*/  HADD2.F32 R2, -RZ, R19.H0_H0 ;  /* 0x20000013ff027230 */ /* 0x021fe20000004100 */
        /* <DEDUP_REMOVED lines=9> */
.L_x_53:
[----:B------:R-:W-:Y:S05]  /*3090*/  BSYNC B1 ;  /* 0x0000000000017941 */ /* 0x000fea0003800000 */
.L_x_52:
        /* <DEDUP_REMOVED lines=9> */
.L_x_55:
[----:B------:R-:W-:Y:S05]  /*3130*/  BSYNC B1 ;  /* 0x0000000000017941 */ /* 0x000fea0003800000 */
.L_x_54:
        /* <DEDUP_REMOVED lines=9> */
.L_x_57:
[----:B------:R-:W-:Y:S05]  /*31d0*/  BSYNC B1 ;  /* 0x0000000000017941 */ /* 0x000fea0003800000 */
.L_x_56:
        /* <DEDUP_REMOVED lines=10> */
.L_x_59:
[----:B------:R-:W-:Y:S05]  /*3280*/  BSYNC B1 ;  /* 0x0000000000017941 */ /* 0x000fea0003800000 */
.L_x_58:
        /* <DEDUP_REMOVED lines=10> */
.L_x_61:
[----:B------:R-:W-:Y:S05]  /*3330*/  BSYNC B1 ;  /* 0x0000000000017941 */ /* 0x000fea0003800000 */
.L_x_60:
        /* <DEDUP_REMOVED lines=9> */
.L_x_63:
[----:B------:R-:W-:Y:S05]  /*33d0*/  BSYNC B1 ;  /* 0x0000000000017941 */ /* 0x000fea0003800000 */
.L_x_62:
        /* <DEDUP_REMOVED lines=9> */
.L_x_65:
[----:B------:R-:W-:Y:S05]  /*3470*/  BSYNC B1 ;  /* 0x0000000000017941 */ /* 0x000fea0003800000 */
.L_x_64:
        /* <DEDUP_REMOVED lines=10> */
.L_x_67:
[----:B------:R-:W-:Y:S05]  /*3520*/  BSYNC B1 ;  /* 0x0000000000017941 */ /* 0x000fea0003800000 */
.L_x_66:
        /* <DEDUP_REMOVED lines=10> */
.L_x_69:
[----:B------:R-:W-:Y:S05]  /*35d0*/  BSYNC B1 ;  /* 0x0000000000017941 */ /* 0x000fea0003800000 */
.L_x_68:
        /* <DEDUP_REMOVED lines=9> */
.L_x_71:
[----:B------:R-:W-:Y:S05]  /*3670*/  BSYNC B1 ;  /* 0x0000000000017941 */ /* 0x000fea0003800000 */
.L_x_70:
        /* <DEDUP_REMOVED lines=9> */
.L_x_73:
[----:B------:R-:W-:Y:S05]  /*3710*/  BSYNC B1 ;  /* 0x0000000000017941 */ /* 0x000fea0003800000 */
.L_x_72:
        /* <DEDUP_REMOVED lines=10> */
.L_x_75:
[----:B------:R-:W-:Y:S05]  /*37c0*/  BSYNC B1 ;  /* 0x0000000000017941 */ /* 0x000fea0003800000 */
.L_x_74:
        /* <DEDUP_REMOVED lines=10> */
.L_x_77:
[----:B------:R-:W-:Y:S05]  /*3870*/  BSYNC B1 ;  /* 0x0000000000017941 */ /* 0x000fea0003800000 */
.L_x_76:
        /* <DEDUP_REMOVED lines=9> */
.L_x_79:
[----:B------:R-:W-:Y:S05]  /*3910*/  BSYNC B1 ;  /* 0x0000000000017941 */ /* 0x000fea0003800000 */
.L_x_78:
        /* <DEDUP_REMOVED lines=9> */
.L_x_81:
[----:B------:R-:W-:Y:S05]  /*39b0*/  BSYNC B1 ;  /* 0x0000000000017941 */ /* 0x000fea0003800000 */
.L_x_80:
        /* <DEDUP_REMOVED lines=10> */
.L_x_83:
[----:B------:R-:W-:Y:S05]  /*3a60*/  BSYNC B1 ;  /* 0x0000000000017941 */ /* 0x000fea0003800000 */
.L_x_82:
        /* <DEDUP_REMOVED lines=10> */
.L_x_85:
[----:B------:R-:W-:Y:S05]  /*3b10*/  BSYNC B1 ;  /* 0x0000000000017941 */ /* 0x000fea0003800000 */
.L_x_84:
        /* <DEDUP_REMOVED lines=9> */
.L_x_87:
[----:B------:R-:W-:Y:S05]  /*3bb0*/  BSYNC B1 ;  /* 0x0000000000017941 */ /* 0x000fea0003800000 */
.L_x_86:
        /* <DEDUP_REMOVED lines=9> */
.L_x_89:
[----:B------:R-:W-:Y:S05]  /*3c50*/  BSYNC B1 ;  /* 0x0000000000017941 */ /* 0x000fea0003800000 */
.L_x_88:
        /* <DEDUP_REMOVED lines=10> */
.L_x_91:
[----:B------:R-:W-:Y:S05]  /*3d00*/  BSYNC B1 ;  /* 0x0000000000017941 */ /* 0x000fea0003800000 */
.L_x_90:
        /* <DEDUP_REMOVED lines=10> */
.L_x_93:
[----:B------:R-:W-:Y:S05]  /*3db0*/  BSYNC B1 ;  /* 0x0000000000017941 */ /* 0x000fea0003800000 */
.L_x_92:
        /* <DEDUP_REMOVED lines=9> */
.L_x_95:
[----:B------:R-:W-:Y:S05]  /*3e50*/  BSYNC B1 ;  /* 0x0000000000017941 */ /* 0x000fea0003800000 */
.L_x_94:
        /* <DEDUP_REMOVED lines=9> */
.L_x_97:
[----:B------:R-:W-:Y:S05]  /*3ef0*/  BSYNC B1 ;  /* 0x0000000000017941 */ /* 0x000fea0003800000 */
.L_x_96:
        /* <DEDUP_REMOVED lines=10> */
.L_x_99:
[----:B------:R-:W-:Y:S05]  /*3fa0*/  BSYNC B1 ;  /* 0x0000000000017941 */ /* 0x000fea0003800000 */
.L_x_98:
        /* <DEDUP_REMOVED lines=10> */
.L_x_101:
[----:B------:R-:W-:Y:S05]  /*4050*/  BSYNC B1 ;  /* 0x0000000000017941 */ /* 0x000fea0003800000 */
.L_x_100:
        /* <DEDUP_REMOVED lines=9> */
.L_x_103:
[----:B------:R-:W-:Y:S05]  /*40f0*/  BSYNC B1 ;  /* 0x0000000000017941 */ /* 0x000fea0003800000 */
.L_x_102:
        /* <DEDUP_REMOVED lines=9> */
.L_x_105:
[----:B------:R-:W-:Y:S05]  /*4190*/  BSYNC B1 ;  /* 0x0000000000017941 */ /* 0x000fea0003800000 */
.L_x_104:
        /* <DEDUP_REMOVED lines=10> */
.L_x_107:
[----:B------:R-:W-:Y:S05]  /*4240*/  BSYNC B1 ;  /* 0x0000000000017941 */ /* 0x000fea0003800000 */
.L_x_106:
        /* <DEDUP_REMOVED lines=10> */
.L_x_109:
[----:B------:R-:W-:Y:S05]  /*42f0*/  BSYNC B1 ;  /* 0x0000000000017941 */ /* 0x000fea0003800000 */
.L_x_108:
        /* <DEDUP_REMOVED lines=9> */
.L_x_111:
[----:B------:R-:W-:Y:S05]  /*4390*/  BSYNC B1 ;  /* 0x0000000000017941 */ /* 0x000fea0003800000 */
.L_x_110:
        /* <DEDUP_REMOVED lines=9> */
.L_x_113:
[----:B------:R-:W-:Y:S05]  /*4430*/  BSYNC B1 ;  /* 0x0000000000017941 */ /* 0x000fea0003800000 */
.L_x_112:
        /* <DEDUP_REMOVED lines=10> */
.L_x_115:
[----:B------:R-:W-:Y:S05]  /*44e0*/  BSYNC B1 ;  /* 0x0000000000017941 */ /* 0x000fea0003800000 */
.L_x_114:
        /* <DEDUP_REMOVED lines=10> */
.L_x_117:
[----:B------:R-:W-:Y:S05]  /*4590*/  BSYNC B1 ;  /* 0x0000000000017941 */ /* 0x000fea0003800000 */
.L_x_116:
        /* <DEDUP_REMOVED lines=9> */
.L_x_119:
[----:B------:R-:W-:Y:S05]  /*4630*/  BSYNC B1 ;  /* 0x0000000000017941 */ /* 0x000fea0003800000 */
.L_x_118:
        /* <DEDUP_REMOVED lines=9> */
.L_x_121:
[----:B------:R-:W-:Y:S05]  /*46d0*/  BSYNC B1 ;  /* 0x0000000000017941 */ /* 0x000fea0003800000 */
.L_x_120:
        /* <DEDUP_REMOVED lines=10> */
.L_x_123:
[----:B------:R-:W-:Y:S05]  /*4780*/  BSYNC B1 ;  /* 0x0000000000017941 */ /* 0x000fea0003800000 */
.L_x_122:
        /* <DEDUP_REMOVED lines=10> */
.L_x_125:
[----:B------:R-:W-:Y:S05]  /*4830*/  BSYNC B1 ;  /* 0x0000000000017941 */ /* 0x000fea0003800000 */
.L_x_124:
        /* <DEDUP_REMOVED lines=9> */
.L_x_127:
[----:B------:R-:W-:Y:S05]  /*48d0*/  BSYNC B1 ;  /* 0x0000000000017941 */ /* 0x000fea0003800000 */
.L_x_126:
        /* <DEDUP_REMOVED lines=9> */
.L_x_129:
[----:B------:R-:W-:Y:S05]  /*4970*/  BSYNC B1 ;  /* 0x0000000000017941 */ /* 0x000fea0003800000 */
.L_x_128:
        /* <DEDUP_REMOVED lines=10> */
.L_x_131:
[----:B------:R-:W-:Y:S05]  /*4a20*/  BSYNC B1 ;  /* 0x0000000000017941 */ /* 0x000fea0003800000 */
.L_x_130:
        /* <DEDUP_REMOVED lines=10> */
.L_x_133:
[----:B------:R-:W-:Y:S05]  /*4ad0*/  BSYNC B1 ;  /* 0x0000000000017941 */ /* 0x000fea0003800000 */
.L_x_132:
        /* <DEDUP_REMOVED lines=9> */
.L_x_135:
[----:B------:R-:W-:Y:S05]  /*4b70*/  BSYNC B1 ;  /* 0x0000000000017941 */ /* 0x000fea0003800000 */
.L_x_134:
        /* <DEDUP_REMOVED lines=9> */
.L_x_137:
[----:B------:R-:W-:Y:S05]  /*4c10*/  BSYNC B1 ;  /* 0x0000000000017941 */ /* 0x000fea0003800000 */
.L_x_136:
        /* <DEDUP_REMOVED lines=10> */
.L_x_139:
[----:B------:R-:W-:Y:S05]  /*4cc0*/  BSYNC B1 ;  /* 0x0000000000017941 */ /* 0x000fea0003800000 */
.L_x_138:
        /* <DEDUP_REMOVED lines=10> */
.L_x_141:
[----:B------:R-:W-:Y:S05]  /*4d70*/  BSYNC B1 ;  /* 0x0000000000017941 */ /* 0x000fea0003800000 */
.L_x_140:
        /* <DEDUP_REMOVED lines=9> */
.L_x_143:
[----:B------:R-:W-:Y:S05]  /*4e10*/  BSYNC B1 ;  /* 0x0000000000017941 */ /* 0x000fea0003800000 */
.L_x_142:
        /* <DEDUP_REMOVED lines=9> */
.L_x_145:
[----:B------:R-:W-:Y:S05]  /*4eb0*/  BSYNC B1 ;  /* 0x0000000000017941 */ /* 0x000fea0003800000 */
.L_x_144:
        /* <DEDUP_REMOVED lines=10> */
.L_x_147:
[----:B------:R-:W-:Y:S05]  /*4f60*/  BSYNC B1 ;  /* 0x0000000000017941 */ /* 0x000fea0003800000 */
.L_x_146:
        /* <DEDUP_REMOVED lines=10> */
.L_x_149:
[----:B------:R-:W-:Y:S05]  /*5010*/  BSYNC B1 ;  /* 0x0000000000017941 */ /* 0x000fea0003800000 */
.L_x_148:
        /* <DEDUP_REMOVED lines=9> */
.L_x_151:
[----:B------:R-:W-:Y:S05]  /*50b0*/  BSYNC B1 ;  /* 0x0000000000017941 */ /* 0x000fea0003800000 */
.L_x_150:
        /* <DEDUP_REMOVED lines=9> */
.L_x_153:
[----:B------:R-:W-:Y:S05]  /*5150*/  BSYNC B1 ;  /* 0x0000000000017941 */ /* 0x000fea0003800000 */
.L_x_152:
        /* <DEDUP_REMOVED lines=10> */
.L_x_155:
[----:B------:R-:W-:Y:S05]  /*5200*/  BSYNC B1 ;  /* 0x0000000000017941 */ /* 0x000fea0003800000 */
.L_x_154:
        /* <DEDUP_REMOVED lines=10> */
.L_x_157:
[----:B------:R-:W-:Y:S05]  /*52b0*/  BSYNC B1 ;  /* 0x0000000000017941 */ /* 0x000fea0003800000 */
.L_x_156:
        /* <DEDUP_REMOVED lines=9> */
.L_x_159:
[----:B------:R-:W-:Y:S05]  /*5350*/  BSYNC B1 ;  /* 0x0000000000017941 */ /* 0x000fea0003800000 */
.L_x_158:
        /* <DEDUP_REMOVED lines=9> */
.L_x_161:
[----:B------:R-:W-:Y:S05]  /*53f0*/  BSYNC B1 ;  /* 0x0000000000017941 */ /* 0x000fea0003800000 */
.L_x_160:
        /* <DEDUP_REMOVED lines=10> */
.L_x_163:
[----:B------:R-:W-:Y:S05]  /*54a0*/  BSYNC B1 ;  /* 0x0000000000017941 */ /* 0x000fea0003800000 */
.L_x_162:
        /* <DEDUP_REMOVED lines=10> */
.L_x_165:
[----:B------:R-:W-:Y:S05]  /*5550*/  BSYNC B1 ;  /* 0x0000000000017941 */ /* 0x000fea0003800000 */
.L_x_164:
        /* <DEDUP_REMOVED lines=9> */
.L_x_167:
[----:B------:R-:W-:Y:S05]  /*55f0*/  BSYNC B1 ;  /* 0x0000000000017941 */ /* 0x000fea0003800000 */
.L_x_166:
        /* <DEDUP_REMOVED lines=9> */
.L_x_169:
[----:B------:R-:W-:Y:S05]  /*5690*/  BSYNC B1 ;  /* 0x0000000000017941 */ /* 0x000fea0003800000 */
.L_x_168:
        /* <DEDUP_REMOVED lines=10> */
.L_x_171:
[----:B------:R-:W-:Y:S05]  /*5740*/  BSYNC B1 ;  /* 0x0000000000017941 */ /* 0x000fea0003800000 */
.L_x_170:
        /* <DEDUP_REMOVED lines=10> */
.L_x_173:
[----:B------:R-:W-:Y:S05]  /*57f0*/  BSYNC B1 ;  /* 0x0000000000017941 */ /* 0x000fea0003800000 */
.L_x_172:
        /* <DEDUP_REMOVED lines=9> */
.L_x_175:
[----:B------:R-:W-:Y:S05]  /*5890*/  BSYNC B1 ;  /* 0x0000000000017941 */ /* 0x000fea0003800000 */
.L_x_174:
        /* <DEDUP_REMOVED lines=9> */
.L_x_177:
[----:B------:R-:W-:Y:S05]  /*5930*/  BSYNC B1 ;  /* 0x0000000000017941 */ /* 0x000fea0003800000 */
.L_x_176:
        /* <DEDUP_REMOVED lines=10> */
.L_x_179:
[----:B------:R-:W-:Y:S05]  /*59e0*/  BSYNC B1 ;  /* 0x0000000000017941 */ /* 0x000fea0003800000 */
.L_x_178:
        /* <DEDUP_REMOVED lines=10> */
.L_x_181:
[----:B------:R-:W-:Y:S05]  /*5a90*/  BSYNC B1 ;  /* 0x0000000000017941 */ /* 0x000fea0003800000 */
.L_x_180:
        /* <DEDUP_REMOVED lines=9> */
.L_x_183:
[----:B------:R-:W-:Y:S05]  /*5b30*/  BSYNC B1 ;  /* 0x0000000000017941 */ /* 0x000fea0003800000 */
.L_x_182:
        /* <DEDUP_REMOVED lines=9> */
.L_x_185:
[----:B------:R-:W-:Y:S05]  /*5bd0*/  BSYNC B1 ;  /* 0x0000000000017941 */ /* 0x000fea0003800000 */
.L_x_184:
        /* <DEDUP_REMOVED lines=10> */
.L_x_187:
[----:B------:R-:W-:Y:S05]  /*5c80*/  BSYNC B1 ;  /* 0x0000000000017941 */ /* 0x000fea0003800000 */
.L_x_186:
        /* <DEDUP_REMOVED lines=10> */
.L_x_189:
[----:B------:R-:W-:Y:S05]  /*5d30*/  BSYNC B1 ;  /* 0x0000000000017941 */ /* 0x000fea0003800000 */
.L_x_188:
        /* <DEDUP_REMOVED lines=9> */
.L_x_191:
[----:B------:R-:W-:Y:S05]  /*5dd0*/  BSYNC B1 ;  /* 0x0000000000017941 */ /* 0x000fea0003800000 */
.L_x_190:
        /* <DEDUP_REMOVED lines=9> */
.L_x_193:
[----:B------:R-:W-:Y:S05]  /*5e70*/  BSYNC B1 ;  /* 0x0000000000017941 */ /* 0x000fea0003800000 */
.L_x_192:
        /* <DEDUP_REMOVED lines=10> */
.L_x_195:
[----:B------:R-:W-:Y:S05]  /*5f20*/  BSYNC B1 ;  /* 0x0000000000017941 */ /* 0x000fea0003800000 */
.L_x_194:
        /* <DEDUP_REMOVED lines=10> */
.L_x_197:
[----:B------:R-:W-:Y:S05]  /*5fd0*/  BSYNC B1 ;  /* 0x0000000000017941 */ /* 0x000fea0003800000 */
.L_x_196:
        /* <DEDUP_REMOVED lines=9> */
.L_x_199:
[----:B------:R-:W-:Y:S05]  /*6070*/  BSYNC B1 ;  /* 0x0000000000017941 */ /* 0x000fea0003800000 */
.L_x_198:
        /* <DEDUP_REMOVED lines=9> */
.L_x_201:
[----:B------:R-:W-:Y:S05]  /*6110*/  BSYNC B1 ;  /* 0x0000000000017941 */ /* 0x000fea0003800000 */
.L_x_200:
        /* <DEDUP_REMOVED lines=10> */
.L_x_203:
[----:B------:R-:W-:Y:S05]  /*61c0*/  BSYNC B1 ;  /* 0x0000000000017941 */ /* 0x000fea0003800000 */
.L_x_202:
        /* <DEDUP_REMOVED lines=10> */
.L_x_205:
[----:B------:R-:W-:Y:S05]  /*6270*/  BSYNC B1 ;  /* 0x0000000000017941 */ /* 0x000fea0003800000 */
.L_x_204:
        /* <DEDUP_REMOVED lines=9> */
.L_x_207:
[----:B------:R-:W-:Y:S05]  /*6310*/  BSYNC B1 ;  /* 0x0000000000017941 */ /* 0x000fea0003800000 */
.L_x_206:
        /* <DEDUP_REMOVED lines=9> */
.L_x_209:
[----:B------:R-:W-:Y:S05]  /*63b0*/  BSYNC B1 ;  /* 0x0000000000017941 */ /* 0x000fea0003800000 */
.L_x_208:
        /* <DEDUP_REMOVED lines=10> */
.L_x_211:
[----:B------:R-:W-:Y:S05]  /*6460*/  BSYNC B1 ;  /* 0x0000000000017941 */ /* 0x000fea0003800000 */
.L_x_210:
        /* <DEDUP_REMOVED lines=10> */
.L_x_213:
[----:B------:R-:W-:Y:S05]  /*6510*/  BSYNC B1 ;  /* 0x0000000000017941 */ /* 0x000fea0003800000 */
.L_x_212:
        /* <DEDUP_REMOVED lines=9> */
.L_x_215:
[----:B------:R-:W-:Y:S05]  /*65b0*/  BSYNC B1 ;  /* 0x0000000000017941 */ /* 0x000fea0003800000 */
.L_x_214:
        /* <DEDUP_REMOVED lines=9> */
.L_x_217:
[----:B------:R-:W-:Y:S05]  /*6650*/  BSYNC B1 ;  /* 0x0000000000017941 */ /* 0x000fea0003800000 */
.L_x_216:
        /* <DEDUP_REMOVED lines=10> */
.L_x_219:
[----:B------:R-:W-:Y:S05]  /*6700*/  BSYNC B1 ;  /* 0x0000000000017941 */ /* 0x000fea0003800000 */
.L_x_218:
        /* <DEDUP_REMOVED lines=10> */
.L_x_221:
[----:B------:R-:W-:Y:S05]  /*67b0*/  BSYNC B1 ;  /* 0x0000000000017941 */ /* 0x000fea0003800000 */
.L_x_220:
        /* <DEDUP_REMOVED lines=9> */
.L_x_223:
[----:B------:R-:W-:Y:S05]  /*6850*/  BSYNC B1 ;  /* 0x0000000000017941 */ /* 0x000fea0003800000 */
.L_x_222:
        /* <DEDUP_REMOVED lines=9> */
.L_x_225:
[----:B------:R-:W-:Y:S05]  /*68f0*/  BSYNC B1 ;  /* 0x0000000000017941 */ /* 0x000fea0003800000 */
.L_x_224:
        /* <DEDUP_REMOVED lines=10> */
.L_x_227:
[----:B------:R-:W-:Y:S05]  /*69a0*/  BSYNC B1 ;  /* 0x0000000000017941 */ /* 0x000fea0003800000 */
.L_x_226:
        /* <DEDUP_REMOVED lines=10> */
.L_x_229:
[----:B------:R-:W-:Y:S05]  /*6a50*/  BSYNC B1 ;  /* 0x0000000000017941 */ /* 0x000fea0003800000 */
.L_x_228:
        /* <DEDUP_REMOVED lines=9> */
.L_x_231:
[----:B------:R-:W-:Y:S05]  /*6af0*/  BSYNC B1 ;  /* 0x0000000000017941 */ /* 0x000fea0003800000 */
.L_x_230:
        /* <DEDUP_REMOVED lines=9> */
.L_x_233:
[----:B------:R-:W-:Y:S05]  /*6b90*/  BSYNC B1 ;  /* 0x0000000000017941 */ /* 0x000fea0003800000 */
.L_x_232:
        /* <DEDUP_REMOVED lines=10> */
.L_x_235:
[----:B------:R-:W-:Y:S05]  /*6c40*/  BSYNC B1 ;  /* 0x0000000000017941 */ /* 0x000fea0003800000 */
.L_x_234:
        /* <DEDUP_REMOVED lines=10> */
.L_x_237:
[----:B------:R-:W-:Y:S05]  /*6cf0*/  BSYNC B1 ;  /* 0x0000000000017941 */ /* 0x000fea0003800000 */
.L_x_236:
        /* <DEDUP_REMOVED lines=9> */
.L_x_239:
[----:B------:R-:W-:Y:S05]  /*6d90*/  BSYNC B1 ;  /* 0x0000000000017941 */ /* 0x000fea0003800000 */
.L_x_238:
        /* <DEDUP_REMOVED lines=9> */
.L_x_241:
[----:B------:R-:W-:Y:S05]  /*6e30*/  BSYNC B1 ;  /* 0x0000000000017941 */ /* 0x000fea0003800000 */
.L_x_240:
        /* <DEDUP_REMOVED lines=10> */
.L_x_243:
[----:B------:R-:W-:Y:S05]  /*6ee0*/  BSYNC B1 ;  /* 0x0000000000017941 */ /* 0x000fea0003800000 */
.L_x_242:
        /* <DEDUP_REMOVED lines=10> */
.L_x_245:
[----:B------:R-:W-:Y:S05]  /*6f90*/  BSYNC B1 ;  /* 0x0000000000017941 */ /* 0x000fea0003800000 */
.L_x_244:
        /* <DEDUP_REMOVED lines=9> */
.L_x_247:
[----:B------:R-:W-:Y:S05]  /*7030*/  BSYNC B1 ;  /* 0x0000000000017941 */ /* 0x000fea0003800000 */
.L_x_246:
        /* <DEDUP_REMOVED lines=9> */
.L_x_249:
[----:B------:R-:W-:Y:S05]  /*70d0*/  BSYNC B1 ;  /* 0x0000000000017941 */ /* 0x000fea0003800000 */
.L_x_248:
        /* <DEDUP_REMOVED lines=10> */
.L_x_251:
[----:B------:R-:W-:Y:S05]  /*7180*/  BSYNC B1 ;  /* 0x0000000000017941 */ /* 0x000fea0003800000 */
.L_x_250:
        /* <DEDUP_REMOVED lines=10> */
.L_x_253:
[----:B------:R-:W-:Y:S05]  /*7230*/  BSYNC B1 ;  /* 0x0000000000017941 */ /* 0x000fea0003800000 */
.L_x_252:
        /* <DEDUP_REMOVED lines=9> */
.L_x_255:
[----:B------:R-:W-:Y:S05]  /*72d0*/  BSYNC B1 ;  /* 0x0000000000017941 */ /* 0x000fea0003800000 */
.L_x_254:
        /* <DEDUP_REMOVED lines=9> */
.L_x_257:
[----:B------:R-:W-:Y:S05]  /*7370*/  BSYNC B1 ;  /* 0x0000000000017941 */ /* 0x000fea0003800000 */
.L_x_256:
        /* <DEDUP_REMOVED lines=10> */
.L_x_259:
[----:B------:R-:W-:Y:S05]  /*7420*/  BSYNC B1 ;  /* 0x0000000000017941 */ /* 0x000fea0003800000 */
.L_x_258:
        /* <DEDUP_REMOVED lines=10> */
.L_x_261:
[----:B------:R-:W-:Y:S05]  /*74d0*/  BSYNC B1 ;  /* 0x0000000000017941 */ /* 0x000fea0003800000 */
.L_x_260:
        /* <DEDUP_REMOVED lines=9> */
.L_x_263:
[----:B------:R-:W-:Y:S05]  /*7570*/  BSYNC B1 ;  /* 0x0000000000017941 */ /* 0x000fea0003800000 */
.L_x_262:
        /* <DEDUP_REMOVED lines=9> */
.L_x_265:
[----:B------:R-:W-:Y:S05]  /*7610*/  BSYNC B1 ;  /* 0x0000000000017941 */ /* 0x000fea0003800000 */
.L_x_264:
        /* <DEDUP_REMOVED lines=10> */
.L_x_267:
[----:B------:R-:W-:Y:S05]  /*76c0*/  BSYNC B1 ;  /* 0x0000000000017941 */ /* 0x000fea0003800000 */
.L_x_266:
        /* <DEDUP_REMOVED lines=10> */
.L_x_269:
[----:B------:R-:W-:Y:S05]  /*7770*/  BSYNC B1 ;  /* 0x0000000000017941 */ /* 0x000fea0003800000 */
.L_x_268:
        /* <DEDUP_REMOVED lines=9> */
.L_x_271:
[----:B------:R-:W-:Y:S05]  /*7810*/  BSYNC B1 ;  /* 0x0000000000017941 */ /* 0x000fea0003800000 */
.L_x_270:
        /* <DEDUP_REMOVED lines=9> */
.L_x_273:
[----:B------:R-:W-:Y:S05]  /*78b0*/  BSYNC B1 ;  /* 0x0000000000017941 */ /* 0x000fea0003800000 */
.L_x_272:
        /* <DEDUP_REMOVED lines=10> */
.L_x_275:
[----:B------:R-:W-:Y:S05]  /*7960*/  BSYNC B1 ;  /* 0x0000000000017941 */ /* 0x000fea0003800000 */
.L_x_274:
        /* <DEDUP_REMOVED lines=10> */
.L_x_277:
[----:B------:R-:W-:Y:S05]  /*7a10*/  BSYNC B1 ;  /* 0x0000000000017941 */ /* 0x000fea0003800000 */
.L_x_276:
        /* <DEDUP_REMOVED lines=9> */
.L_x_279:
[----:B------:R-:W-:Y:S05]  /*7ab0*/  BSYNC B1 ;  /* 0x0000000000017941 */ /* 0x000fea0003800000 */
.L_x_278:
        /* <DEDUP_REMOVED lines=9> */
.L_x_281:
[----:B------:R-:W-:Y:S05]  /*7b50*/  BSYNC B1 ;  /* 0x0000000000017941 */ /* 0x000fea0003800000 */
.L_x_280:
        /* <DEDUP_REMOVED lines=10> */
.L_x_283:
[----:B------:R-:W-:Y:S05]  /*7c00*/  BSYNC B1 ;  /* 0x0000000000017941 */ /* 0x000fea0003800000 */
.L_x_282:
        /* <DEDUP_REMOVED lines=10> */
.L_x_285:
[----:B------:R-:W-:Y:S05]  /*7cb0*/  BSYNC B1 ;  /* 0x0000000000017941 */ /* 0x000fea0003800000 */
.L_x_284:
        /* <DEDUP_REMOVED lines=9> */
.L_x_287:
[----:B------:R-:W-:Y:S05]  /*7d50*/  BSYNC B1 ;  /* 0x0000000000017941 */ /* 0x000fea0003800000 */
.L_x_286:
[----:B0----5:R-:W-:Y:S01]  /*7d60*/  HADD2.F32 R0, -RZ, R19.H0_H0 ;  /* 0x20000013ff007230 */ /* 0x021fe20000004100 */
[----:B------:R-:W-:Y:S01]  /*7d70*/  ISETP.GT.AND P0, PT, R3, 0x8, P0 ;  /* 0x000000080300780c */ /* 0x000fe20000704270 */
[----:B------:R-:W-:Y:S01]  /*7d80*/  @P1 IMAD.MOV.U32 R4, RZ, RZ, R10 ;  /* 0x000000ffff041224 */ /* 0x000fe200078e000a */
[----:B------:R-:W-:Y:S02]  /*7d90*/  BSSY B1, `(.L_x_288) ;  /* 0x0000009000017945 */ /* 0x000fe40003800000 */
[----:B------:R-:W-:-:S04]  /*7da0*/  FMUL R5, R0, R155 ;  /* 0x0000009b00057220 */ /* 0x000fc80000400000 */
[----:B------:R-:W-:-:S05]  /*7db0*/  FFMA R5, R150, R154, R5 ;  /* 0x0000009a96057223 */ /* 0x000fca0000000005 */
[----:B------:R-:W-:-:S04]  /*7dc0*/  F2FP.F16.F32.PACK_AB R5, RZ, R5 ;  /* 0x00000005ff05723e */ /* 0x000fc800000000ff */
[----:B------:R-:W-:Y:S01]  /*7dd0*/  PRMT R2, R5, 0x7610, R2 ;  /* 0x0000761005027816 */ /* 0x000fe20000000002 */
[----:B------:R-:W-:-:S05]  /*7de0*/  @P1 IMAD.MOV.U32 R5, RZ, RZ, R11 ;  /* 0x000000ffff051224 */ /* 0x000fca00078e000b */
[----:B------:R0:W-:Y:S01]  /*7df0*/  @P1 STG.E.U16 desc[UR36][R4.64+0x1f0], R2 ;  /* 0x0001f00204001986 */ /* 0x0001e2000c101524 */
[----:B------:R-:W-:Y:S05]  /*7e00*/  @!P0 BRA `(.L_x_289) ;  /* 0x0000000000048947 */ /* 0x000fea0003800000 */
[----:B------:R0:W5:Y:S02]  /*7e10*/  LDG.E.LTC128B.U16 R19, desc[UR36][R8.64+0x1f2] ;  /* 0x0001f22408137981 */ /* 0x000164000c1e1520 */
.L_x_289:
[----:B------:R-:W-:Y:S05]  /*7e20*/  BSYNC B1 ;  /* 0x0000000000017941 */ /* 0x000fea0003800000 */
.L_x_288:
[----:B------:R-:W-:Y:S05]  /*7e30*/  @!P0 BRA `(.L_x_290) ;  /* 0x0000002400488947 */ /* 0x000fea0003800000 */
[----:B-----5:R-:W-:-:S05]  /*7e40*/  HADD2.F32 R0, -RZ, R19.H0_H0 ;  /* 0x20000013ff007230 */ /* 0x020fca0000004100 */
[----:B------:R-:W-:-:S04]  /*7e50*/  FMUL R0, R0, R155 ;  /* 0x0000009b00007220 */ /* 0x000fc80000400000 */
[----:B------:R-:W-:-:S05]  /*7e60*/  FFMA R0, R151, R154, R0 ;  /* 0x0000009a97007223 */ /* 0x000fca0000000000 */
[----:B------:R-:W-:-:S05]  /*7e70*/  F2FP.F16.F32.PACK_AB R0, RZ, R0 ;  /* 0x00000000ff00723e */ /* 0x000fca00000000ff */
[----:B------:R0:W-:Y:S01]  /*7e80*/  STG.E.U16 desc[UR36][R10.64+0x1f2], R0 ;  /* 0x0001f2000a007986 */ /* 0x0001e2000c101524 */
[----:B------:R-:W-:Y:S05]  /*7e90*/  BRA `(.L_x_290) ;  /* 0x0000002400307947 */ /* 0x000fea0003800000 */
.L_x_37:
[----:B------:R-:W-:Y:S01]  /*7ea0*/  ISETP.GT.AND P0, PT, R0, 0x1, PT ;  /* 0x000000010000780c */ /* 0x000fe20003f04270 */
[----:B------:R-:W-:Y:S01]  /*7eb0*/  ULDC.64 UR4, c[0x0][0x5c0] ;  /* 0x0001700000047ab9 */ /* 0x000fe20000000a00 */
[-C--:B------:R-:W-:Y:S01]  /*7ec0*/  FMUL R24, R24, R154.reuse ;  /* 0x0000009a18187220 */ /* 0x080fe20000400000 */
[-C--:B------:R-:W-:Y:S01]  /*7ed0*/  FMUL R25, R25, R154.reuse ;  /* 0x0000009a19197220 */ /* 0x080fe20000400000 */
[----:B------:R-:W-:Y:S01]  /*7ee0*/  ISETP.GT.AND P3, PT, R3, RZ, P0 ;  /* 0x000000ff0300720c */ /* 0x000fe20000764270 */
[-C--:B------:R-:W-:Y:S01]  /*7ef0*/  FMUL R26, R26, R154.reuse ;  /* 0x0000009a1a1a7220 */ /* 0x080fe20000400000 */
[----:B------:R-:W-:Y:S01]  /*7f00*/  LEA R4, P4, R6, UR4, 0x1 ;  /* 0x0000000406047c11 */ /* 0x000fe2000f8808ff */
[----:B------:R-:W-:Y:S01]  /*7f10*/  FMUL R27, R27, R154 ;  /* 0x0000009a1b1b7220 */ /* 0x000fe20000400000 */
[----:B------:R-:W-:Y:S01]  /*7f20*/  F2FP.F16.F32.PACK_AB R24, RZ, R24 ;  /* 0x00000018ff18723e */ /* 0x000fe200000000ff */
[-C--:B------:R-:W-:Y:S01]  /*7f30*/  FMUL R28, R28, R154.reuse ;  /* 0x0000009a1c1c7220 */ /* 0x080fe20000400000 */
[----:B------:R-:W-:Y:S01]  /*7f40*/  LEA.HI.X R5, R6, UR5, R179, 0x1, P4 ;  /* 0x0000000506057c11 */ /* 0x000fe2000a0f0cb3 */
[-C--:B------:R-:W-:Y:S01]  /*7f50*/  FMUL R29, R29, R154.reuse ;  /* 0x0000009a1d1d7220 */ /* 0x080fe20000400000 */
[----:B------:R-:W-:Y:S01]  /*7f60*/  F2FP.F16.F32.PACK_AB R25, RZ, R25 ;  /* 0x00000019ff19723e */ /* 0x000fe200000000ff */
[-C--:B------:R-:W-:Y:S01]  /*7f70*/  FMUL R30, R30, R154.reuse ;  /* 0x0000009a1e1e7220 */ /* 0x080fe20000400000 */
[----:B------:R-:W-:Y:S01]  /*7f80*/  SHF.L.U64.HI R11, R10, 0x4, R11 ;  /* 0x000000040a0b7819 */ /* 0x000fe2000001020b */
[----:B------:R-:W-:Y:S01]  /*7f90*/  @P1 STG.E.U16 desc[UR36][R4.64], R24 ;  /* 0x0000001804001986 */ /* 0x000fe2000c101524 */
[----:B------:R-:W-:Y:S01]  /*7fa0*/  ISETP.GT.AND P1, PT, R0, 0x8, PT ;  /* 0x000000080000780c */ /* 0x000fe20003f24270 */
[----:B------:R-:W-:Y:S01]  /*7fb0*/  FMUL R31, R31, R154 ;  /* 0x0000009a1f1f7220 */ /* 0x000fe20000400000 */
[C---:B------:R-:W-:Y:S01]  /*7fc0*/  ISETP.GT.AND P4, PT, R3.reuse, 0x8, P0 ;  /* 0x000000080300780c */ /* 0x040fe20000784270 */
[----:B------:R-:W-:Y:S01]  /*7fd0*/  @P3 STG.E.U16 desc[UR36][R4.64+0x2], R25 ;  /* 0x0000021904003986 */ /* 0x000fe2000c101524 */
[----:B------:R-:W-:Y:S01]  /*7fe0*/  LEA R6, P3, R10, R4, 0x4 ;  /* 0x000000040a067211 */ /* 0x000fe200078620ff */
[-C--:B------:R-:W-:Y:S01]  /*7ff0*/  FMUL R32, R32, R154.reuse ;  /* 0x0000009a20207220 */ /* 0x080fe20000400000 */
[----:B------:R-:W-:Y:S01]  /*8000*/  ISETP.GT.AND P2, PT, R3, 0x8, P2 ;  /* 0x000000080300780c */ /* 0x000fe20001744270 */
[-C--:B------:R-:W-:Y:S01]  /*8010*/  FMUL R33, R33, R154.reuse ;  /* 0x0000009a21217220 */ /* 0x080fe20000400000 */
[----:B------:R-:W-:Y:S01]  /*8020*/  ISETP.GT.AND P0, PT, R0, 0x9, PT ;  /* 0x000000090000780c */ /* 0x000fe20003f04270 */
[----:B------:R-:W-:Y:S01]  /*8030*/  IMAD.X R7, R11, 0x1, R5, P3 ;  /* 0x000000010b077824 */ /* 0x000fe200018e0605 */
[C---:B------:R-:W-:Y:S01]  /*8040*/  ISETP.GT.AND P5, PT, R3.reuse, RZ, P1 ;  /* 0x000000ff0300720c */ /* 0x040fe20000fa4270 */
[-C--:B------:R-:W-:Y:S01]  /*8050*/  FMUL R34, R34, R154.reuse ;  /* 0x0000009a22227220 */ /* 0x080fe20000400000 */
[----:B------:R-:W-:Y:S01]  /*8060*/  ISETP.GT.AND P3, PT, R3, RZ, P0 ;  /* 0x000000ff0300720c */ /* 0x000fe20000764270 */
[----:B------:R-:W-:Y:S01]  /*8070*/  FMUL R35, R35, R154 ;  /* 0x0000009a23237220 */ /* 0x000fe20000400000 */
[----:B------:R-:W-:Y:S01]  /*8080*/  F2FP.F16.F32.PACK_AB R26, RZ, R26 ;  /* 0x0000001aff1a723e */ /* 0x000fe200000000ff */
[-C--:B------:R-:W-:Y:S01]  /*8090*/  FMUL R36, R36, R154.reuse ;  /* 0x0000009a24247220 */ /* 0x080fe20000400000 */
[----:B------:R-:W-:Y:S01]  /*80a0*/  F2FP.F16.F32.PACK_AB R27, RZ, R27 ;  /* 0x0000001bff1b723e */ /* 0x000fe200000000ff */
[----:B------:R-:W-:Y:S01]  /*80b0*/  FMUL R37, R37, R154 ;  /* 0x0000009a25257220 */ /* 0x000fe20000400000 */
[----:B------:R-:W-:Y:S01]  /*80c0*/  F2FP.F16.F32.PACK_AB R28, RZ, R28 ;  /* 0x0000001cff1c723e */ /* 0x000fe200000000ff */
[----:B------:R-:W-:Y:S01]  /*80d0*/  @P2 STG.E.U16 desc[UR36][R6.64], R26 ;  /* 0x0000001a06002986 */ /* 0x000fe2000c101524 */
[----:B------:R-:W-:Y:S01]  /*80e0*/  F2FP.F16.F32.PACK_AB R29, RZ, R29 ;  /* 0x0000001dff1d723e */ /* 0x000fe200000000ff */
[-C--:B------:R-:W-:Y:S01]  /*80f0*/  FMUL R38, R38, R154.reuse ;  /* 0x0000009a26267220 */ /* 0x080fe20000400000 */
[----:B------:R-:W-:Y:S01]  /*8100*/  ISETP.GT.AND P2, PT, R3, 0x8, P1 ;  /* 0x000000080300780c */ /* 0x000fe20000f44270 */
[----:B------:R-:W-:Y:S01]  /*8110*/  @P4 STG.E.U16 desc[UR36][R6.64+0x2], R27 ;  /* 0x0000021b06004986 */ /* 0x000fe2000c101524 */
[----:B------:R-:W-:Y:S01]  /*8120*/  ISETP.GT.AND P1, PT, R0, 0x10, PT ;  /* 0x000000100000780c */ /* 0x000fe20003f24270 */
[----:B------:R-:W-:Y:S01]  /*8130*/  FMUL R39, R39, R154 ;  /* 0x0000009a27277220 */ /* 0x000fe20000400000 */
[----:B------:R-:W-:Y:S01]  /*8140*/  F2FP.F16.F32.PACK_AB R30, RZ, R30 ;  /* 0x0000001eff1e723e */ /* 0x000fe200000000ff */
[----:B------:R-:W-:Y:S01]  /*8150*/  @P5 STG.E.U16 desc[UR36][R4.64+0x10], R28 ;  /* 0x0000101c04005986 */ /* 0x000fe2000c101524 */
[C---:B------:R-:W-:Y:S01]  /*8160*/  ISETP.GT.AND P4, PT, R3.reuse, RZ, P1 ;  /* 0x000000ff0300720c */ /* 0x040fe20000f84270 */
[-C--:B------:R-:W-:Y:S01]  /*8170*/  FMUL R40, R40, R154.reuse ;  /* 0x0000009a28287220 */ /* 0x080fe20000400000 */
[----:B------:R-:W-:Y:S01]  /*8180*/  F2FP.F16.F32.PACK_AB R31, RZ, R31 ;  /* 0x0000001fff1f723e */ /* 0x000fe200000000ff */
[----:B------:R-:W-:Y:S01]  /*8190*/  @P3 STG.E.U16 desc[UR36][R4.64+0x12], R29 ;  /* 0x0000121d04003986 */ /* 0x000fe2000c101524 */
[----:B------:R-:W-:Y:S01]  /*81a0*/  ISETP.GT.AND P3, PT, R3, 0x8, P0 ;  /* 0x000000080300780c */ /* 0x000fe20000764270 */
[----:B------:R-:W-:Y:S01]  /*81b0*/  FMUL R41, R41, R154 ;  /* 0x0000009a29297220 */ /* 0x000fe20000400000 */
[----:B------:R-:W-:Y:S01]  /*81c0*/  ISETP.GT.AND P0, PT, R0, 0x11, PT ;  /* 0x000000110000780c */ /* 0x000fe20003f04270 */
[----:B------:R-:W-:Y:S01]  /*81d0*/  @P2 STG.E.U16 desc[UR36][R6.64+0x10], R30 ;  /* 0x0000101e06002986 */ /* 0x000fe2000c101524 */
[----:B------:R-:W-:Y:S01]  /*81e0*/  F2FP.F16.F32.PACK_AB R32, RZ, R32 ;  /* 0x00000020ff20723e */ /* 0x000fe200000000ff */
[-C--:B------:R-:W-:Y:S01]  /*81f0*/  FMUL R42, R42, R154.reuse ;  /* 0x0000009a2a2a7220 */ /* 0x080fe20000400000 */
[----:B------:R-:W-:Y:S01]  /*8200*/  ISETP.GT.AND P5, PT, R3, RZ, P0 ;  /* 0x000000ff0300720c */ /* 0x000fe200007a4270 */
[-C--:B------:R-:W-:Y:S01]  /*8210*/  FMUL R43, R43, R154.reuse ;  /* 0x0000009a2b2b7220 */ /* 0x080fe20000400000 */
[----:B------:R-:W-:Y:S01]  /*8220*/  ISETP.GT.AND P2, PT, R3, 0x8, P1 ;  /* 0x000000080300780c */ /* 0x000fe20000f44270 */
[-C--:B------:R-:W-:Y:S01]  /*8230*/  FMUL R44, R44, R154.reuse ;  /* 0x0000009a2c2c7220 */ /* 0x080fe20000400000 */
[----:B------:R-:W-:Y:S01]  /*8240*/  ISETP.GT.AND P1, PT, R0, 0x18, PT ;  /* 0x000000180000780c */ /* 0x000fe20003f24270 */
[-C--:B------:R-:W-:Y:S01]  /*8250*/  FMUL R45, R45, R154.reuse ;  /* 0x0000009a2d2d7220 */ /* 0x080fe20000400000 */
[----:B------:R-:W-:Y:S01]  /*8260*/  F2FP.F16.F32.PACK_AB R33, RZ, R33 ;  /* 0x00000021ff21723e */ /* 0x000fe200000000ff */
[----:B------:R-:W-:Y:S01]  /*8270*/  @P3 STG.E.U16 desc[UR36][R6.64+0x12], R31 ;  /* 0x0000121f06003986 */ /* 0x000fe2000c101524 */
[C---:B------:R-:W-:Y:S01]  /*8280*/  ISETP.GT.AND P3, PT, R3.reuse, 0x8, P0 ;  /* 0x000000080300780c */ /* 0x040fe20000764270 */
[-C--:B------:R-:W-:Y:S01]  /*8290*/  FMUL R46, R46, R154.reuse ;  /* 0x0000009a2e2e7220 */ /* 0x080fe20000400000 */
[----:B------:R-:W-:Y:S01]  /*82a0*/  ISETP.GT.AND P0, PT, R0, 0x19, PT ;  /* 0x000000190000780c */ /* 0x000fe20003f04270 */
[----:B------:R-:W-:Y:S01]  /*82b0*/  @P4 STG.E.U16 desc[UR36][R4.64+0x20], R32 ;  /* 0x0000202004004986 */ /* 0x000fe2000c101524 */
[----:B------:R-:W-:Y:S01]  /*82c0*/  ISETP.GT.AND P4, PT, R3, RZ, P1 ;  /* 0x000000ff0300720c */ /* 0x000fe20000f84270 */
[----:B------:R-:W-:Y:S01]  /*82d0*/  FMUL R47, R47, R154 ;  /* 0x0000009a2f2f7220 */ /* 0x000fe20000400000 */
[----:B------:R-:W-:Y:S01]  /*82e0*/  F2FP.F16.F32.PACK_AB R34, RZ, R34 ;  /* 0x00000022ff22723e */ /* 0x000fe200000000ff */
[----:B------:R-:W-:Y:S01]  /*82f0*/  @P5 STG.E.U16 desc[UR36][R4.64+0x22], R33 ;  /* 0x0000222104005986 */ /* 0x000fe2000c101524 */
[----:B------:R-:W-:Y:S01]  /*8300*/  ISETP.GT.AND P5, PT, R3, RZ, P0 ;  /* 0x000000ff0300720c */ /* 0x000fe200007a4270 */
[----:B------:R-:W-:Y:S01]  /*8310*/  FMUL R48, R48, R154 ;  /* 0x0000009a30307220 */ /* 0x000fe20000400000 */
[----:B------:R-:W-:Y:S01]  /*8320*/  F2FP.F16.F32.PACK_AB R35, RZ, R35 ;  /* 0x00000023ff23723e */ /* 0x000fe200000000ff */
[----:B------:R-:W-:Y:S01]  /*8330*/  @P2 STG.E.U16 desc[UR36][R6.64+0x20], R34 ;  /* 0x0000202206002986 */ /* 0x000fe2000c101524 */
[----:B------:R-:W-:Y:S01]  /*8340*/  F2FP.F16.F32.PACK_AB R36, RZ, R36 ;  /* 0x00000024ff24723e */ /* 0x000fe200000000ff */
[-C--:B------:R-:W-:Y:S01]  /*8350*/  FMUL R49, R49, R154.reuse ;  /* 0x0000009a31317220 */ /* 0x080fe20000400000 */
[C---:B------:R-:W-:Y:S01]  /*8360*/  ISETP.GT.AND P2, PT, R3.reuse, 0x8, P1 ;  /* 0x000000080300780c */ /* 0x040fe20000f44270 */
[----:B------:R-:W-:Y:S01]  /*8370*/  @P3 STG.E.U16 desc[UR36][R6.64+0x22], R35 ;  /* 0x0000222306003986 */ /* 0x000fe2000c101524 */
[----:B------:R-:W-:Y:S01]  /*8380*/  ISETP.GT.AND P1, PT, R0, 0x20, PT ;  /* 0x000000200000780c */ /* 0x000fe20003f24270 */
[-C--:B------:R-:W-:Y:S01]  /*8390*/  FMUL R50, R50, R154.reuse ;  /* 0x0000009a32327220 */ /* 0x080fe20000400000 */
[----:B------:R-:W-:Y:S01]  /*83a0*/  F2FP.F16.F32.PACK_AB R37, RZ, R37 ;  /* 0x00000025ff25723e */ /* 0x000fe200000000ff */
[----:B------:R-:W-:Y:S01]  /*83b0*/  @P4 STG.E.U16 desc[UR36][R4.64+0x30], R36 ;  /* 0x0000302404004986 */ /* 0x000fe2000c101524 */
[----:B------:R-:W-:Y:S01]  /*83c0*/  ISETP.GT.AND P3, PT, R3, 0x8, P0 ;  /* 0x000000080300780c */ /* 0x000fe20000764270 */
[-C--:B------:R-:W-:Y:S01]  /*83d0*/  FMUL R51, R51, R154.reuse ;  /* 0x0000009a33337220 */ /* 0x080fe20000400000 */
[----:B------:R-:W-:Y:S01]  /*83e0*/  ISETP.GT.AND P0, PT, R0, 0x21, PT ;  /* 0x000000210000780c */ /* 0x000fe20003f04270 */
[----:B------:R-:W-:Y:S01]  /*83f0*/  @P5 STG.E.U16 desc[UR36][R4.64+0x32], R37 ;  /* 0x0000322504005986 */ /* 0x000fe2000c101524 */
[----:B------:R-:W-:Y:S01]  /*8400*/  ISETP.GT.AND P4, PT, R3, RZ, P1 ;  /* 0x000000ff0300720c */ /* 0x000fe20000f84270 */
[----:B------:R-:W-:Y:S01]  /*8410*/  FMUL R52, R52, R154 ;  /* 0x0000009a34347220 */ /* 0x000fe20000400000 */
[----:B------:R-:W-:Y:S01]  /*8420*/  F2FP.F16.F32.PACK_AB R38, RZ, R38 ;  /* 0x00000026ff26723e */ /* 0x000fe200000000ff */
[-C--:B------:R-:W-:Y:S01]  /*8430*/  FMUL R53, R53, R154.reuse ;  /* 0x0000009a35357220 */ /* 0x080fe20000400000 */
        /* <DEDUP_REMOVED lines=325> */
[----:B------:R-:W-:Y:S01]  /*9890*/  FMUL R151, R151, R154 ;  /* 0x0000009a97977220 */ /* 0x000fe20000400000 */
[----:B------:R-:W-:Y:S01]  /*98a0*/  ISETP.GT.AND P2, PT, R3, 0x8, P1 ;  /* 0x000000080300780c */ /* 0x000fe20000f44270 */
[----:B------:R-:W-:Y:S01]  /*98b0*/  @P3 STG.E.U16 desc[UR36][R6.64+0x132], R103 ;  /* 0x0001326706003986 */ /* 0x000fe2000c101524 */
[----:B------:R-:W-:-:S02]  /*98c0*/  ISETP.GT.AND P1, PT, R0, 0xa8, PT ;  /* 0x000000a80000780c */ /* 0x000fc40003f24270 */
[----:B------:R-:W-:Y:S01]  /*98d0*/  F2FP.F16.F32.PACK_AB R105, RZ, R105 ;  /* 0x00000069ff69723e */ /* 0x000fe200000000ff */
[----:B------:R-:W-:Y:S01]  /*98e0*/  @P4 STG.E.U16 desc[UR36][R4.64+0x140], R104 ;  /* 0x0001406804004986 */ /* 0x000fe2000c101524 */
[C---:B------:R-:W-:Y:S02]  /*98f0*/  ISETP.GT.AND P3, PT, R3.reuse, 0x8, P0 ;  /* 0x000000080300780c */ /* 0x040fe40000764270 */
[----:B------:R-:W-:Y:S01]  /*9900*/  ISETP.GT.AND P0, PT, R0, 0xa9, PT ;  /* 0x000000a90000780c */ /* 0x000fe20003f04270 */
[----:B------:R-:W-:Y:S01]  /*9910*/  @P5 STG.E.U16 desc[UR36][R4.64+0x142], R105 ;  /* 0x0001426904005986 */ /* 0x000fe2000c101524 */
[C---:B------:R-:W-:Y:S02]  /*9920*/  ISETP.GT.AND P4, PT, R3.reuse, RZ, P1 ;  /* 0x000000ff0300720c */ /* 0x040fe40000f84270 */
[----:B------:R-:W-:Y:S02]  /*9930*/  F2FP.F16.F32.PACK_AB R106, RZ, R106 ;  /* 0x0000006aff6a723e */ /* 0x000fe400000000ff */
[----:B------:R-:W-:-:S02]  /*9940*/  ISETP.GT.AND P5, PT, R3, RZ, P0 ;  /* 0x000000ff0300720c */ /* 0x000fc400007a4270 */
[----:B------:R-:W-:Y:S01]  /*9950*/  F2FP.F16.F32.PACK_AB R107, RZ, R107 ;  /* 0x0000006bff6b723e */ /* 0x000fe200000000ff */
[----:B------:R-:W-:Y:S01]  /*9960*/  @P2 STG.E.U16 desc[UR36][R6.64+0x140], R106 ;  /* 0x0001406a06002986 */ /* 0x000fe2000c101524 */
[----:B------:R-:W-:Y:S02]  /*9970*/  F2FP.F16.F32.PACK_AB R108, RZ, R108 ;  /* 0x0000006cff6c723e */ /* 0x000fe400000000ff */
[C---:B------:R-:W-:Y:S01]  /*9980*/  ISETP.GT.AND P2, PT, R3.reuse, 0x8, P1 ;  /* 0x000000080300780c */ /* 0x040fe20000f44270 */
[----:B------:R-:W-:Y:S01]  /*9990*/  @P3 STG.E.U16 desc[UR36][R6.64+0x142], R107 ;  /* 0x0001426b06003986 */ /* 0x000fe2000c101524 */
[----:B------:R-:W-:Y:S02]  /*99a0*/  ISETP.GT.AND P1, PT, R0, 0xb0, PT ;  /* 0x000000b00000780c */ /* 0x000fe40003f24270 */
[----:B------:R-:W-:Y:S01]  /*99b0*/  F2FP.F16.F32.PACK_AB R109, RZ, R109 ;  /* 0x0000006dff6d723e */ /* 0x000fe200000000ff */
[----:B------:R-:W-:Y:S01]  /*99c0*/  @P4 STG.E.U16 desc[UR36][R4.64+0x150], R108 ;  /* 0x0001506c04004986 */ /* 0x000fe2000c101524 */
[----:B------:R-:W-:-:S02]  /*99d0*/  ISETP.GT.AND P3, PT, R3, 0x8, P0 ;  /* 0x000000080300780c */ /* 0x000fc40000764270 */
[----:B------:R-:W-:Y:S01]  /*99e0*/  ISETP.GT.AND P0, PT, R0, 0xb1, PT ;  /* 0x000000b10000780c */ /* 0x000fe20003f04270 */
[----:B------:R-:W-:Y:S01]  /*99f0*/  @P5 STG.E.U16 desc[UR36][R4.64+0x152], R109 ;  /* 0x0001526d04005986 */ /* 0x000fe2000c101524 */
[C---:B------:R-:W-:Y:S02]  /*9a00*/  ISETP.GT.AND P4, PT, R3.reuse, RZ, P1 ;  /* 0x000000ff0300720c */ /* 0x040fe40000f84270 */
[----:B------:R-:W-:Y:S02]  /*9a10*/  F2FP.F16.F32.PACK_AB R110, RZ, R110 ;  /* 0x0000006eff6e723e */ /* 0x000fe400000000ff */
[----:B------:R-:W-:Y:S02]  /*9a20*/  ISETP.GT.AND P5, PT, R3, RZ, P0 ;  /* 0x000000ff0300720c */ /* 0x000fe400007a4270 */
[----:B------:R-:W-:Y:S01]  /*9a30*/  F2FP.F16.F32.PACK_AB R111, RZ, R111 ;  /* 0x0000006fff6f723e */ /* 0x000fe200000000ff */
[----:B------:R-:W-:Y:S01]  /*9a40*/  @P2 STG.E.U16 desc[UR36][R6.64+0x150], R110 ;  /* 0x0001506e06002986 */ /* 0x000fe2000c101524 */
[----:B------:R-:W-:-:S02]  /*9a50*/  F2FP.F16.F32.PACK_AB R112, RZ, R112 ;  /* 0x00000070ff70723e */ /* 0x000fc400000000ff */
[C---:B------:R-:W-:Y:S01]  /*9a60*/  ISETP.GT.AND P2, PT, R3.reuse, 0x8, P1 ;  /* 0x000000080300780c */ /* 0x040fe20000f44270 */
[----:B------:R-:W-:Y:S01]  /*9a70*/  @P3 STG.E.U16 desc[UR36][R6.64+0x152], R111 ;  /* 0x0001526f06003986 */ /* 0x000fe2000c101524 */
[C---:B------:R-:W-:Y:S02]  /*9a80*/  ISETP.GT.AND P1, PT, R0.reuse, 0xb8, PT ;  /* 0x000000b80000780c */ /* 0x040fe40003f24270 */
[----:B------:R-:W-:Y:S01]  /*9a90*/  F2FP.F16.F32.PACK_AB R113, RZ, R113 ;  /* 0x00000071ff71723e */ /* 0x000fe200000000ff */
[----:B------:R-:W-:Y:S01]  /*9aa0*/  @P4 STG.E.U16 desc[UR36][R4.64+0x160], R112 ;  /* 0x0001607004004986 */ /* 0x000fe2000c101524 */
[C---:B------:R-:W-:Y:S02]  /*9ab0*/  ISETP.GT.AND P3, PT, R3.reuse, 0x8, P0 ;  /* 0x000000080300780c */ /* 0x040fe40000764270 */
[----:B------:R-:W-:Y:S01]  /*9ac0*/  ISETP.GT.AND P0, PT, R0, 0xb9, PT ;  /* 0x000000b90000780c */ /* 0x000fe20003f04270 */
[----:B------:R-:W-:Y:S01]  /*9ad0*/  @P5 STG.E.U16 desc[UR36][R4.64+0x162], R113 ;  /* 0x0001627104005986 */ /* 0x000fe2000c101524 */
[----:B------:R-:W-:-:S02]  /*9ae0*/  ISETP.GT.AND P4, PT, R3, RZ, P1 ;  /* 0x000000ff0300720c */ /* 0x000fc40000f84270 */
[----:B------:R-:W-:Y:S02]  /*9af0*/  F2FP.F16.F32.PACK_AB R114, RZ, R114 ;  /* 0x00000072ff72723e */ /* 0x000fe400000000ff */
[C---:B------:R-:W-:Y:S02]  /*9b00*/  ISETP.GT.AND P5, PT, R3.reuse, RZ, P0 ;  /* 0x000000ff0300720c */ /* 0x040fe400007a4270 */
[----:B------:R-:W-:Y:S01]  /*9b10*/  F2FP.F16.F32.PACK_AB R115, RZ, R115 ;  /* 0x00000073ff73723e */ /* 0x000fe200000000ff */
[----:B------:R-:W-:Y:S01]  /*9b20*/  @P2 STG.E.U16 desc[UR36][R6.64+0x160], R114 ;  /* 0x0001607206002986 */ /* 0x000fe2000c101524 */
[----:B------:R-:W-:Y:S02]  /*9b30*/  F2FP.F16.F32.PACK_AB R116, RZ, R116 ;  /* 0x00000074ff74723e */ /* 0x000fe400000000ff */
        /* <DEDUP_REMOVED lines=65> */
[----:B------:R-:W-:Y:S02]  /*9f50*/  ISETP.GT.AND P5, PT, R3, RZ, P0 ;  /* 0x000000ff0300720c */ /* 0x000fe400007a4270 */
[----:B------:R-:W-:Y:S02]  /*9f60*/  F2FP.F16.F32.PACK_AB R134, RZ, R134 ;  /* 0x00000086ff86723e */ /* 0x000fe400000000ff */
[----:B------:R-:W-:Y:S02]  /*9f70*/  F2FP.F16.F32.PACK_AB R135, RZ, R135 ;  /* 0x00000087ff87723e */ /* 0x000fe400000000ff */
[----:B------:R-:W-:Y:S01]  /*9f80*/  F2FP.F16.F32.PACK_AB R136, RZ, R136 ;  /* 0x00000088ff88723e */ /* 0x000fe200000000ff */
[----:B------:R-:W-:Y:S01]  /*9f90*/  @P2 STG.E.U16 desc[UR36][R6.64+0x1b0], R134 ;  /* 0x0001b08606002986 */ /* 0x000fe2000c101524 */
[----:B------:R-:W-:-:S02]  /*9fa0*/  F2FP.F16.F32.PACK_AB R137, RZ, R137 ;  /* 0x00000089ff89723e */ /* 0x000fc400000000ff */
[C---:B------:R-:W-:Y:S01]  /*9fb0*/  ISETP.GT.AND P1, PT, R3.reuse, 0x8, P1 ;  /* 0x000000080300780c */ /* 0x040fe20000f24270 */
[----:B------:R-:W-:Y:S01]  /*9fc0*/  @P3 STG.E.U16 desc[UR36][R6.64+0x1b2], R135 ;  /* 0x0001b28706003986 */ /* 0x000fe2000c101524 */
[C---:B------:R-:W-:Y:S02]  /*9fd0*/  ISETP.GT.AND P2, PT, R3.reuse, 0x8, P0 ;  /* 0x000000080300780c */ /* 0x040fe40000744270 */
[C---:B------:R-:W-:Y:S01]  /*9fe0*/  ISETP.GT.AND P0, PT, R0.reuse, 0xe9, PT ;  /* 0x000000e90000780c */ /* 0x040fe20003f04270 */
[----:B------:R-:W-:Y:S01]  /*9ff0*/  @P4 STG.E.U16 desc[UR36][R4.64+0x1c0], R136 ;  /* 0x0001c08804004986 */ /* 0x000fe2000c101524 */
[----:B------:R-:W-:Y:S02]  /*a000*/  ISETP.GT.AND P4, PT, R0, 0xe8, PT ;  /* 0x000000e80000780c */ /* 0x000fe40003f84270 */
[----:B------:R-:W-:Y:S01]  /*a010*/  F2FP.F16.F32.PACK_AB R138, RZ, R138 ;  /* 0x0000008aff8a723e */ /* 0x000fe200000000ff */
[----:B------:R-:W-:Y:S01]  /*a020*/  @P5 STG.E.U16 desc[UR36][R4.64+0x1c2], R137 ;  /* 0x0001c28904005986 */ /* 0x000fe2000c101524 */
[----:B------:R-:W-:-:S02]  /*a030*/  ISETP.GT.AND P5, PT, R3, RZ, P4 ;  /* 0x000000ff0300720c */ /* 0x000fc400027a4270 */
[----:B------:R-:W-:Y:S01]  /*a040*/  F2FP.F16.F32.PACK_AB R139, RZ, R139 ;  /* 0x0000008bff8b723e */ /* 0x000fe200000000ff */
[----:B------:R-:W-:Y:S01]  /*a050*/  @P1 STG.E.U16 desc[UR36][R6.64+0x1c0], R138 ;  /* 0x0001c08a06001986 */ /* 0x000fe2000c101524 */
[----:B------:R-:W-:Y:S02]  /*a060*/  F2FP.F16.F32.PACK_AB R140, RZ, R140 ;  /* 0x0000008cff8c723e */ /* 0x000fe400000000ff */
[C---:B------:R-:W-:Y:S01]  /*a070*/  ISETP.GT.AND P3, PT, R3.reuse, RZ, P0 ;  /* 0x000000ff0300720c */ /* 0x040fe20000764270 */
[----:B------:R-:W-:Y:S01]  /*a080*/  @P2 STG.E.U16 desc[UR36][R6.64+0x1c2], R139 ;  /* 0x0001c28b06002986 */ /* 0x000fe2000c101524 */
[C---:B------:R-:W-:Y:S02]  /*a090*/  ISETP.GT.AND P4, PT, R3.reuse, 0x8, P4 ;  /* 0x000000080300780c */ /* 0x040fe40002784270 */
[----:B------:R-:W-:Y:S02]  /*a0a0*/  F2FP.F16.F32.PACK_AB R141, RZ, R141 ;  /* 0x0000008dff8d723e */ /* 0x000fe400000000ff */
[----:B------:R-:W-:Y:S01]  /*a0b0*/  F2FP.F16.F32.PACK_AB R142, RZ, R142 ;  /* 0x0000008eff8e723e */ /* 0x000fe200000000ff */
[----:B------:R-:W-:Y:S01]  /*a0c0*/  @P5 STG.E.U16 desc[UR36][R4.64+0x1d0], R140 ;  /* 0x0001d08c04005986 */ /* 0x000fe2000c101524 */
[----:B------:R-:W-:-:S02]  /*a0d0*/  ISETP.GT.AND P5, PT, R3, 0x8, P0 ;  /* 0x000000080300780c */ /* 0x000fc400007a4270 */
[----:B------:R-:W-:Y:S02]  /*a0e0*/  F2FP.F16.F32.PACK_AB R143, RZ, R143 ;  /* 0x0000008fff8f723e */ /* 0x000fe400000000ff */
[C---:B------:R-:W-:Y:S01]  /*a0f0*/  ISETP.GT.AND P0, PT, R0.reuse, 0xf1, PT ;  /* 0x000000f10000780c */ /* 0x040fe20003f04270 */
[----:B------:R-:W-:Y:S01]  /*a100*/  @P3 STG.E.U16 desc[UR36][R4.64+0x1d2], R141 ;  /* 0x0001d28d04003986 */ /* 0x000fe2000c101524 */
[----:B------:R-:W-:Y:S02]  /*a110*/  ISETP.GT.AND P3, PT, R0, 0xf0, PT ;  /* 0x000000f00000780c */ /* 0x000fe40003f64270 */
[----:B------:R-:W-:Y:S01]  /*a120*/  F2FP.F16.F32.PACK_AB R144, RZ, R144 ;  /* 0x00000090ff90723e */ /* 0x000fe200000000ff */
[----:B------:R-:W-:Y:S01]  /*a130*/  @P4 STG.E.U16 desc[UR36][R6.64+0x1d0], R142 ;  /* 0x0001d08e06004986 */ /* 0x000fe2000c101524 */
[C---:B------:R-:W-:Y:S02]  /*a140*/  ISETP.GT.AND P4, PT, R3.reuse, RZ, P3 ;  /* 0x000000ff0300720c */ /* 0x040fe40001f84270 */
[C---:B------:R-:W-:Y:S01]  /*a150*/  ISETP.GT.AND P3, PT, R3.reuse, 0x8, P3 ;  /* 0x000000080300780c */ /* 0x040fe20001f64270 */
[----:B------:R-:W-:Y:S01]  /*a160*/  @P5 STG.E.U16 desc[UR36][R6.64+0x1d2], R143 ;  /* 0x0001d28f06005986 */ /* 0x000fe2000c101524 */
[----:B------:R-:W-:-:S02]  /*a170*/  ISETP.GT.AND P5, PT, R3, RZ, P0 ;  /* 0x000000ff0300720c */ /* 0x000fc400007a4270 */
[----:B------:R-:W-:Y:S02]  /*a180*/  F2FP.F16.F32.PACK_AB R145, RZ, R145 ;  /* 0x00000091ff91723e */ /* 0x000fe400000000ff */
[C---:B------:R-:W-:Y:S02]  /*a190*/  ISETP.GT.AND P0, PT, R3.reuse, 0x8, P0 ;  /* 0x000000080300780c */ /* 0x040fe40000704270 */
[C---:B------:R-:W-:Y:S02]  /*a1a0*/  ISETP.GT.AND P1, PT, R0.reuse, 0xf9, PT ;  /* 0x000000f90000780c */ /* 0x040fe40003f24270 */
[----:B------:R-:W-:Y:S01]  /*a1b0*/  ISETP.GT.AND P2, PT, R0, 0xf8, PT ;  /* 0x000000f80000780c */ /* 0x000fe20003f44270 */
[----:B------:R-:W-:Y:S01]  /*a1c0*/  @P4 STG.E.U16 desc[UR36][R4.64+0x1e0], R144 ;  /* 0x0001e09004004986 */ /* 0x000fe2000c101524 */
[C---:B------:R-:W-:Y:S01]  /*a1d0*/  ISETP.GT.AND P4, PT, R3.reuse, RZ, P1 ;  /* 0x000000ff0300720c */ /* 0x040fe20000f84270 */
[----:B------:R-:W-:Y:S01]  /*a1e0*/  @P3 IMAD.MOV.U32 R2, RZ, RZ, R6 ;  /* 0x000000ffff023224 */ /* 0x000fe200078e0006 */
[C---:B------:R-:W-:Y:S01]  /*a1f0*/  ISETP.GT.AND P1, PT, R3.reuse, 0x8, P1 ;  /* 0x000000080300780c */ /* 0x040fe20000f24270 */
[----:B------:R-:W-:Y:S01]  /*a200*/  @P5 STG.E.U16 desc[UR36][R4.64+0x1e2], R145 ;  /* 0x0001e29104005986 */ /* 0x000fe2000c101524 */
[----:B------:R-:W-:-:S02]  /*a210*/  ISETP.GT.AND P5, PT, R3, RZ, P2 ;  /* 0x000000ff0300720c */ /* 0x000fc400017a4270 */
[----:B------:R-:W-:Y:S01]  /*a220*/  ISETP.GT.AND P2, PT, R3, 0x8, P2 ;  /* 0x000000080300780c */ /* 0x000fe20001744270 */
[----:B------:R-:W-:Y:S01]  /*a230*/  @P3 IMAD.MOV.U32 R3, RZ, RZ, R7 ;  /* 0x000000ffff033224 */ /* 0x000fe200078e0007 */
[----:B------:R-:W-:Y:S02]  /*a240*/  F2FP.F16.F32.PACK_AB R146, RZ, R146 ;  /* 0x00000092ff92723e */ /* 0x000fe400000000ff */
[----:B------:R-:W-:Y:S02]  /*a250*/  F2FP.F16.F32.PACK_AB R147, RZ, R147 ;  /* 0x00000093ff93723e */ /* 0x000fe400000000ff */
[----:B------:R-:W-:Y:S01]  /*a260*/  F2FP.F16.F32.PACK_AB R148, RZ, R148 ;  /* 0x00000094ff94723e */ /* 0x000fe200000000ff */
[----:B------:R0:W-:Y:S01]  /*a270*/  @P3 STG.E.U16 desc[UR36][R2.64+0x1e0], R146 ;  /* 0x0001e09202003986 */ /* 0x0001e2000c101524 */
[----:B------:R-:W-:Y:S02]  /*a280*/  F2FP.F16.F32.PACK_AB R149, RZ, R149 ;  /* 0x00000095ff95723e */ /* 0x000fe400000000ff */
[----:B------:R-:W-:-:S02]  /*a290*/  F2FP.F16.F32.PACK_AB R150, RZ, R150 ;  /* 0x00000096ff96723e */ /* 0x000fc400000000ff */
[----:B------:R-:W-:Y:S01]  /*a2a0*/  F2FP.F16.F32.PACK_AB R151, RZ, R151 ;  /* 0x00000097ff97723e */ /* 0x000fe200000000ff */
[----:B0-----:R-:W-:Y:S02]  /*a2b0*/  @P0 IMAD.MOV.U32 R2, RZ, RZ, R6 ;  /* 0x000000ffff020224 */ /* 0x001fe400078e0006 */
[----:B------:R-:W-:-:S05]  /*a2c0*/  @P0 IMAD.MOV.U32 R3, RZ, RZ, R7 ;  /* 0x000000ffff030224 */ /* 0x000fca00078e0007 */
[----:B------:R0:W-:Y:S02]  /*a2d0*/  @P0 STG.E.U16 desc[UR36][R2.64+0x1e2], R147 ;  /* 0x0001e29302000986 */ /* 0x0001e4000c101524 */
[----:B0-----:R-:W-:Y:S02]  /*a2e0*/  @P5 IMAD.MOV.U32 R2, RZ, RZ, R4 ;  /* 0x000000ffff025224 */ /* 0x001fe400078e0004 */
[----:B------:R-:W-:-:S05]  /*a2f0*/  @P5 IMAD.MOV.U32 R3, RZ, RZ, R5 ;  /* 0x000000ffff035224 */ /* 0x000fca00078e0005 */
[----:B------:R0:W-:Y:S04]  /*a300*/  @P5 STG.E.U16 desc[UR36][R2.64+0x1f0], R148 ;  /* 0x0001f09402005986 */ /* 0x0001e8000c101524 */
[----:B------:R1:W-:Y:S01]  /*a310*/  @P4 STG.E.U16 desc[UR36][R4.64+0x1f2], R149 ;  /* 0x0001f29504004986 */ /* 0x0003e2000c101524 */
[----:B0-----:R-:W-:Y:S02]  /*a320*/  @P2 IMAD.MOV.U32 R2, RZ, RZ, R6 ;  /* 0x000000ffff022224 */ /* 0x001fe400078e0006 */
[----:B------:R-:W-:-:S05]  /*a330*/  @P2 IMAD.MOV.U32 R3, RZ, RZ, R7 ;  /* 0x000000ffff032224 */ /* 0x000fca00078e0007 */
[----:B------:R1:W-:Y:S04]  /*a340*/  @P2 STG.E.U16 desc[UR36][R2.64+0x1f0], R150 ;  /* 0x0001f09602002986 */ /* 0x0003e8000c101524 */
[----:B------:R1:W-:Y:S02]  /*a350*/  @P1 STG.E.U16 desc[UR36][R6.64+0x1f2], R151 ;  /* 0x0001f29706001986 */ /* 0x0003e4000c101524 */
.L_x_290:
[----:B------:R-:W-:Y:S05]  /*a360*/  BSYNC B0 ;  /* 0x0000000000007941 */ /* 0x000fea0003800000 */
.L_x_36:
[----:B01----:R-:W2:Y:S01]  /*a370*/  LDL.64 R2, [R1] ;  /* 0x0000000001027983 */ /* 0x003ea20000100a00 */
[----:B------:R-:W-:Y:S01]  /*a380*/  ULDC.64 UR4, c[0x0][0x650] ;  /* 0x0001940000047ab9 */ /* 0x000fe20000000a00 */
[----:B------:R0:W-:Y:S01]  /*a390*/  SYNCS.ARRIVE.TRANS64.A1T0 RZ, [R162+UR45], RZ ;  /* 0x000000ffa2ff79a7 */ /* 0x0001e2000810002d */
[----:B------:R-:W-:Y:S01]  /*a3a0*/  PRMT R0, RZ, 0x7610, R0 ;  /* 0x00007610ff007816 */ /* 0x000fe20000000000 */
[----:B-----5:R-:W-:Y:S02]  /*a3b0*/  IMAD.MOV.U32 R19, RZ, RZ, -0x1 ;  /* 0xffffffffff137424 */ /* 0x020fe400078e00ff */
[----:B------:R-:W-:Y:S01]  /*a3c0*/  IMAD.MOV.U32 R22, RZ, RZ, -0x1 ;  /* 0xffffffffff167424 */ /* 0x000fe200078e00ff */
[----:B--2---:R-:W-:-:S04]  /*a3d0*/  LEA R18, P0, R2, R18, 0x1 ;  /* 0x0000001202127211 */ /* 0x004fc800078008ff */
[----:B------:R-:W-:Y:S01]  /*a3e0*/  LEA.HI.X R17, R2, R17, R23, 0x1, P0 ;  /* 0x0000001102117211 */ /* 0x000fe200000f0c17 */
[----:B------:R-:W-:Y:S01]  /*a3f0*/  IMAD.MOV.U32 R2, RZ, RZ, -0x1 ;  /* 0xffffffffff027424 */ /* 0x000fe200078e00ff */
[----:B------:R-:W-:-:S04]  /*a400*/  ISETP.GE.U32.AND P0, PT, R18, UR4, PT ;  /* 0x0000000412007c0c */ /* 0x000fc8000bf06070 */
[----:B------:R-:W-:-:S13]  /*a410*/  ISETP.GE.U32.AND.EX P0, PT, R17, UR5, PT, P0 ;  /* 0x0000000511007c0c */ /* 0x000fda000bf06100 */
[----:B0-----:R-:W-:Y:S05]  /*a420*/  @P0 BRA `(.L_x_291) ;  /* 0x0000000400700947 */ /* 0x001fea0003800000 */
[----:B------:R-:W0:Y:S01]  /*a430*/  S2R R10, SR_CTAID.X ;  /* 0x00000000000a7919 */ /* 0x000e220000002500 */
[----:B------:R-:W1:Y:S01]  /*a440*/  LDC.64 R8, c[0x0][0x628] ;  /* 0x00018a00ff087b82 */ /* 0x000e620000000a00 */
[----:B------:R-:W-:Y:S01]  /*a450*/  ULDC UR4, c[0x0][0x150] ;  /* 0x0000540000047ab9 */ /* 0x000fe20000000800 */
[----:B---34-:R-:W-:Y:S01]  /*a460*/  IMAD.MOV.U32 R6, RZ, RZ, R18 ;  /* 0x000000ffff067224 */ /* 0x018fe200078e0012 */
[----:B------:R-:W2:Y:S01]  /*a470*/  S2R R20, SR_CTAID.Y ;  /* 0x0000000000147919 */ /* 0x000ea20000002600 */
[----:B------:R-:W-:-:S04]  /*a480*/  IMAD.MOV.U32 R7, RZ, RZ, R17 ;  /* 0x000000ffff077224 */ /* 0x000fc800078e0011 */
[----:B------:R-:W3:Y:S08]  /*a490*/  LDC R15, c[0x0][0x144] ;  /* 0x00005100ff0f7b82 */ /* 0x000ef00000000800 */
[----:B------:R-:W4:Y:S08]  /*a4a0*/  LDC R0, c[0x0][0x630] ;  /* 0x00018c00ff007b82 */ /* 0x000f300000000800 */
[----:B------:R-:W2:Y:S01]  /*a4b0*/  LDC.64 R12, c[0x0][0x620] ;  /* 0x00018800ff0c7b82 */ /* 0x000ea20000000a00 */
[----:B-1----:R-:W-:-:S04]  /*a4c0*/  ISETP.NE.U32.AND P0, PT, R8, RZ, PT ;  /* 0x000000ff0800720c */ /* 0x002fc80003f05070 */
[----:B------:R-:W-:Y:S02]  /*a4d0*/  ISETP.NE.AND.EX P0, PT, R9, RZ, PT, P0 ;  /* 0x000000ff0900720c */ /* 0x000fe40003f05300 */
[----:B0-----:R-:W-:-:S05]  /*a4e0*/  I2FP.F32.U32 R2, R10 ;  /* 0x0000000a00027245 */ /* 0x001fca0000201000 */
[----:B------:R-:W-:-:S04]  /*a4f0*/  FMUL R2, R2, UR4 ;  /* 0x0000000402027c20 */ /* 0x000fc80008400000 */
[----:B------:R0:W1:Y:S02]  /*a500*/  F2I.U32.TRUNC.NTZ R14, R2 ;  /* 0x00000002000e7305 */ /* 0x000064000020f000 */
[----:B---34-:R-:W-:Y:S05]  /*a510*/  @!P0 BRA `(.L_x_292) ;  /* 0x0000000000288947 */ /* 0x018fea0003800000 */
[----:B------:R-:W3:Y:S02]  /*a520*/  LDC R3, c[0x0][0x634] ;  /* 0x00018d00ff037b82 */ /* 0x000ee40000000800 */
[----:B---3--:R-:W-:-:S05]  /*a530*/  IADD3 R7, P0, R18, R3, RZ ;  /* 0x0000000312077210 */ /* 0x008fca0007f1e0ff */
[----:B------:R-:W-:-:S04]  /*a540*/  IMAD.X R11, RZ, RZ, R17, P0 ;  /* 0x000000ffff0b7224 */ /* 0x000fc800000e0611 */
[----:B0-----:R-:W-:-:S04]  /*a550*/  IMAD.WIDE.U32 R2, R11, R8, RZ ;  /* 0x000000080b027225 */ /* 0x001fc800078e00ff */
[----:B------:R-:W-:-:S04]  /*a560*/  IMAD.WIDE.U32 R4, P0, R7, R9, R2 ;  /* 0x0000000907047225 */ /* 0x000fc80007800002 */
[----:B------:R-:W-:-:S04]  /*a570*/  IMAD.WIDE.U32 R2, R7, R8, RZ ;  /* 0x0000000807027225 */ /* 0x000fc800078e00ff */
[----:B------:R-:W-:Y:S01]  /*a580*/  IMAD.X R7, RZ, RZ, RZ, P0 ;  /* 0x000000ffff077224 */ /* 0x000fe200000e06ff */
[----:B------:R-:W-:Y:S01]  /*a590*/  IADD3 RZ, P0, R3, R4, RZ ;  /* 0x0000000403ff7210 */ /* 0x000fe20007f1e0ff */
[----:B------:R-:W-:-:S04]  /*a5a0*/  IMAD.MOV.U32 R6, RZ, RZ, R5 ;  /* 0x000000ffff067224 */ /* 0x000fc800078e0005 */
[----:B------:R-:W-:-:S08]  /*a5b0*/  IMAD.WIDE.U32.X R6, R11, R9, R6, P0 ;  /* 0x000000090b067225 */ /* 0x000fd000000e0406 */
.L_x_292:
[----:B------:R-:W3:Y:S01]  /*a5c0*/  LDC.64 R26, c[0x0][0x640] ;  /* 0x00019000ff1a7b82 */ /* 0x000ee20000000a00 */
[-C--:B------:R-:W-:Y:S01]  /*a5d0*/  SHF.R.U64 R11, R6, R0.reuse, R7 ;  /* 0x00000000060b7219 */ /* 0x080fe20000001207 */
[----:B------:R-:W-:Y:S01]  /*a5e0*/  IMAD.MOV.U32 R19, RZ, RZ, R17 ;  /* 0x000000ffff137224 */ /* 0x000fe200078e0011 */
[----:B------:R-:W-:Y:S01]  /*a5f0*/  SHF.R.U32.HI R0, RZ, R0, R7 ;  /* 0x00000000ff007219 */ /* 0x000fe20000011607 */
[----:B-1----:R-:W-:Y:S01]  /*a600*/  IMAD.MOV R14, RZ, RZ, -R14 ;  /* 0x000000ffff0e7224 */ /* 0x002fe200078e0a0e */
[----:B------:R-:W-:Y:S01]  /*a610*/  IADD3 R5, P0, RZ, -R11, RZ ;  /* 0x8000000bff057210 */ /* 0x000fe20007f1e0ff */
[----:B------:R-:W-:Y:S01]  /*a620*/  ULDC UR4, c[0x0][0x154] ;  /* 0x0000550000047ab9 */ /* 0x000fe20000000800 */
[----:B------:R-:W-:Y:S01]  /*a630*/  IMAD.MOV.U32 R7, RZ, RZ, 0x1 ;  /* 0x00000001ff077424 */ /* 0x000fe200078e00ff */
[----:B------:R-:W1:Y:S01]  /*a640*/  LDC R4, c[0x0][0x618] ;  /* 0x00018600ff047b82 */ /* 0x000e620000000800 */
[----:B------:R-:W-:Y:S02]  /*a650*/  IMAD R22, R15, R14, R10 ;  /* 0x0000000e0f167224 */ /* 0x000fe400078e020a */
[----:B------:R-:W-:-:S04]  /*a660*/  IMAD.X R3, RZ, RZ, ~R0, P0 ;  /* 0x000000ffff037224 */ /* 0x000fc800000e0e00 */
[-C--:B--2---:R-:W-:Y:S01]  /*a670*/  IMAD R0, R3, R12.reuse, RZ ;  /* 0x0000000c03007224 */ /* 0x084fe200078e02ff */
[----:B------:R-:W2:Y:S01]  /*a680*/  LDC R6, c[0x0][0x608] ;  /* 0x00018200ff067b82 */ /* 0x000ea20000000800 */
[----:B0-----:R-:W-:-:S04]  /*a690*/  IMAD.WIDE.U32 R2, R5, R12, R18 ;  /* 0x0000000c05027225 */ /* 0x001fc800078e0012 */
[----:B------:R-:W-:Y:S01]  /*a6a0*/  IMAD R5, R5, R13, R0 ;  /* 0x0000000d05057224 */ /* 0x000fe200078e0200 */
[----:B------:R-:W-:Y:S02]  /*a6b0*/  I2FP.F32.U32 R0, R20 ;  /* 0x0000001400007245 */ /* 0x000fe40000201000 */
[----:B------:R-:W0:Y:S01]  /*a6c0*/  LDC R24, c[0x0][0x658] ;  /* 0x00019600ff187b82 */ /* 0x000e220000000800 */
[----:B------:R-:W-:Y:S01]  /*a6d0*/  IMAD.IADD R3, R3, 0x1, R5 ;  /* 0x0000000103037824 */ /* 0x000fe200078e0205 */
[----:B---3--:R-:W-:Y:S01]  /*a6e0*/  ISETP.NE.U32.AND P0, PT, R26, RZ, PT ;  /* 0x000000ff1a00720c */ /* 0x008fe20003f05070 */
[----:B------:R-:W-:Y:S01]  /*a6f0*/  FMUL R0, R0, UR4 ;  /* 0x0000000400007c20 */ /* 0x000fe20008400000 */
[----:B------:R-:W-:Y:S02]  /*a700*/  IMAD.MOV.U32 R5, RZ, RZ, -0x1 ;  /* 0xffffffffff057424 */ /* 0x000fe400078e00ff */
[----:B------:R-:W-:Y:S01]  /*a710*/  ISETP.NE.AND.EX P0, PT, R27, RZ, PT, P0 ;  /* 0x000000ff1b00720c */ /* 0x000fe20003f05300 */
[----:B------:R3:W4:Y:S01]  /*a720*/  F2I.U32.TRUNC.NTZ R12, R0 ;  /* 0x00000000000c7305 */ /* 0x000722000020f000 */
[----:B------:R-:W3:Y:S01]  /*a730*/  LDC R15, c[0x0][0x148] ;  /* 0x00005200ff0f7b82 */ /* 0x000ee20000000800 */
[----:B-1----:R-:W-:-:S02]  /*a740*/  SHF.R.U64 R10, R2, R4, R3 ;  /* 0x00000004020a7219 */ /* 0x002fc40000001203 */
[----:B------:R-:W-:-:S05]  /*a750*/  SHF.R.U32.HI R3, RZ, R4, R3 ;  /* 0x00000004ff037219 */ /* 0x000fca0000011603 */
[----:B------:R-:W1:Y:S01]  /*a760*/  LDC R14, c[0x0][0x600] ;  /* 0x00018000ff0e7b82 */ /* 0x000e620000000800 */
[-CC-:B--2---:R-:W-:Y:S02]  /*a770*/  SHF.R.U64 R8, R10, R6.reuse, R3.reuse ;  /* 0x000000060a087219 */ /* 0x184fe40000001203 */
[----:B------:R-:W-:-:S05]  /*a780*/  SHF.R.U32.HI R3, RZ, R6, R3 ;  /* 0x00000006ff037219 */ /* 0x000fca0000011603 */
[----:B------:R-:W2:Y:S01]  /*a790*/  LDC R21, c[0x0][0x648] ;  /* 0x00019200ff157b82 */ /* 0x000ea20000000800 */
[-CC-:B0-----:R-:W-:Y:S02]  /*a7a0*/  SHF.R.U64 R13, R8, R24.reuse, R3.reuse ;  /* 0x00000018080d7219 */ /* 0x181fe40000001203 */
[-C--:B------:R-:W-:Y:S02]  /*a7b0*/  SHF.L.U32 R5, R5, R24.reuse, RZ ;  /* 0x0000001805057219 */ /* 0x080fe400000006ff */
[-C--:B------:R-:W-:Y:S01]  /*a7c0*/  SHF.R.U32.HI R3, RZ, R24.reuse, R3 ;  /* 0x00000018ff037219 */ /* 0x080fe20000011603 */
[----:B------:R-:W-:Y:S01]  /*a7d0*/  IMAD.MOV.U32 R2, RZ, RZ, R13 ;  /* 0x000000ffff027224 */ /* 0x000fe200078e000d */
[----:B------:R-:W-:Y:S01]  /*a7e0*/  SHF.L.U32 R24, R7, R24, RZ ;  /* 0x0000001807187219 */ /* 0x000fe200000006ff */
[----:B------:R-:W0:Y:S01]  /*a7f0*/  LDC R25, c[0x0][0x638] ;  /* 0x00018e00ff197b82 */ /* 0x000e220000000800 */
[----:B------:R-:W-:-:S07]  /*a800*/  LOP3.LUT R19, RZ, R5, RZ, 0x33, !PT ;  /* 0x00000005ff137212 */ /* 0x000fce00078e33ff */
[----:B------:R-:W0:Y:S01]  /*a810*/  LDC R28, c[0x0][0x610] ;  /* 0x00018400ff1c7b82 */ /* 0x000e220000000800 */
[----:B----4-:R-:W-:Y:S05]  /*a820*/  @!P0 BRA `(.L_x_293) ;  /* 0x0000000000288947 */ /* 0x010fea0003800000 */
[----:B---3--:R-:W3:Y:S02]  /*a830*/  LDC R0, c[0x0][0x64c] ;  /* 0x00019300ff007b82 */ /* 0x008ee40000000800 */
[----:B---3--:R-:W-:-:S05]  /*a840*/  IADD3 R7, P0, R13, R0, RZ ;  /* 0x000000000d077210 */ /* 0x008fca0007f1e0ff */
        /* <DEDUP_REMOVED lines=8> */
.L_x_293:
[----:B------:R-:W4:Y:S01]  /*a8d0*/  LDC R4, c[0x0][0x65c] ;  /* 0x00019700ff047b82 */ /* 0x000f220000000800 */
[----:B--23--:R-:W-:Y:S01]  /*a8e0*/  SHF.R.U64 R0, R2, R21, R3 ;  /* 0x0000001502007219 */ /* 0x00cfe20000001203 */
[----:B-1----:R-:W-:Y:S01]  /*a8f0*/  VIADD R3, R14, 0xffffffff ;  /* 0xffffffff0e037836 */ /* 0x002fe20000000000 */
[----:B------:R-:W-:Y:S01]  /*a900*/  LOP3.LUT R19, R8, R19, RZ, 0xc0, !PT ;  /* 0x0000001308137212 */ /* 0x000fe200078ec0ff */
[----:B------:R-:W-:Y:S02]  /*a910*/  IMAD.MOV R12, RZ, RZ, -R12 ;  /* 0x000000ffff0c7224 */ /* 0x000fe400078e0a0c */
[----:B------:R-:W-:Y:S01]  /*a920*/  IMAD.MOV R2, RZ, RZ, -R0 ;  /* 0x000000ffff027224 */ /* 0x000fe200078e0a00 */
[----:B------:R-:W-:Y:S01]  /*a930*/  LOP3.LUT R3, R10, R3, RZ, 0xc0, !PT ;  /* 0x000000030a037212 */ /* 0x000fe200078ec0ff */
[----:B------:R-:W-:Y:S02]  /*a940*/  IMAD R19, R24, R0, R19 ;  /* 0x0000000018137224 */ /* 0x000fe400078e0213 */
[----:B0-----:R-:W-:-:S04]  /*a950*/  IMAD R0, R2, R25, R13 ;  /* 0x0000001902007224 */ /* 0x001fc800078e020d */
[----:B------:R-:W-:Y:S01]  /*a960*/  IMAD R2, R0, R14, R3 ;  /* 0x0000000e00027224 */ /* 0x000fe200078e0203 */
[----:B----4-:R-:W-:Y:S01]  /*a970*/  ISETP.NE.AND P0, PT, R4, 0x1, PT ;  /* 0x000000010400780c */ /* 0x010fe20003f05270 */
[----:B------:R-:W-:-:S05]  /*a980*/  IMAD.MOV.U32 R4, RZ, RZ, 0x1 ;  /* 0x00000001ff047424 */ /* 0x000fca00078e00ff */
[----:B------:R-:W-:-:S07]  /*a990*/  PRMT R0, R4, 0x7610, R0 ;  /* 0x0000761004007816 */ /* 0x000fce0000000000 */
[----:B------:R-:W-:-:S04]  /*a9a0*/  @P0 IMAD R22, R15, R12, R20 ;  /* 0x0000000c0f160224 */ /* 0x000fc800078e0214 */
[----:B------:R-:W-:-:S05]  /*a9b0*/  IMAD R19, R19, R28, R22 ;  /* 0x0000001c13137224 */ /* 0x000fca00078e0216 */
[----:B------:R-:W-:Y:S02]  /*a9c0*/  SEL R22, R2, R19, !P0 ;  /* 0x0000001302167207 */ /* 0x000fe40004000000 */
[----:B------:R-:W-:Y:S01]  /*a9d0*/  SEL R19, R19, R2, !P0 ;  /* 0x0000000213137207 */ /* 0x000fe20004000000 */
[----:B------:R-:W-:-:S07]  /*a9e0*/  IMAD.MOV.U32 R2, RZ, RZ, R11 ;  /* 0x000000ffff027224 */ /* 0x000fce00078e000b */
.L_x_291:
[----:B------:R-:W-:Y:S02]  /*a9f0*/  LOP3.LUT P0, RZ, R0, 0xff, RZ, 0xc0, !PT ;  /* 0x000000ff00ff7812 */ /* 0x000fe4000780c0ff */
[----:B------:R-:W-:-:S11]  /*aa00*/  LOP3.LUT R175, R175, 0x1, RZ, 0x3c, !PT ;  /* 0x00000001afaf7812 */ /* 0x000fd600078e3cff */
[----:B------:R-:W-:Y:S05]  /*aa10*/  @P0 BRA `(.L_x_294) ;  /* 0xffffff6c00240947 */ /* 0x000fea000383ffff */
[----:B------:R-:W-:Y:S05]  /*aa20*/  EXIT ;  /* 0x000000000000794d */ /* 0x000fea0003800000 */
.L_x_17:
[----:B------:R-:W-:-:S08]  /*aa30*/  ISETP.NE.AND P0, PT, R5, RZ, PT ;  /* 0x000000ff0500720c */ /* 0x000fd00003f05270 */
[----:B0-----:R-:W0:-:S00]  /*aa40*/  USETMAXREG.DEALLOC.CTAPOOL 0x28 ;  /* 0x00000028000079c8 */ /* 0x001e0000080e0500 */
[----:B------:R-:W-:Y:S05]  /*aa50*/  @P0 EXIT ;  /* 0x000000000000094d */ /* 0x000fea0003800000 */
[----:B0-----:R-:W-:Y:S01]  /*aa60*/  LOP3.LUT P0, RZ, R8, 0xff, RZ, 0xc0, !PT ;  /* 0x000000ff08ff7812 */ /* 0x001fe2000780c0ff */
[----:B------:R-:W-:Y:S02]  /*aa70*/  IMAD.MOV.U32 R0, RZ, RZ, 0x1 ;  /* 0x00000001ff007424 */ /* 0x000fe400078e00ff */
[----:B------:R-:W-:-:S10]  /*aa80*/  IMAD.MOV.U32 R7, RZ, RZ, RZ ;  /* 0x000000ffff077224 */ /* 0x000fd400078e00ff */
[----:B------:R-:W-:Y:S05]  /*aa90*/  @!P0 BRA `(.L_x_295) ;  /* 0x0000000c00a88947 */ /* 0x000fea0003800000 */
[----:B------:R-:W0:Y:S01]  /*aaa0*/  S2UR UR5, SR_CgaCtaId ;  /* 0x00000000000579c3 */ /* 0x000e220000008800 */
[----:B------:R-:W-:Y:S01]  /*aab0*/  UMOV UR7, 0x1 ;  /* 0x0000000100077882 */ /* 0x000fe20000000000 */
[----:B------:R-:W-:Y:S01]  /*aac0*/  LOP3.LUT P0, RZ, R4, 0x1f, RZ, 0xc0, !PT ;  /* 0x0000001f04ff7812 */ /* 0x000fe2000780c0ff */
[----:B------:R-:W-:Y:S01]  /*aad0*/  ULDC UR14, c[0x0][0x658] ;  /* 0x00019600000e7ab9 */ /* 0x000fe20000000800 */
[----:B------:R-:W-:Y:S01]  /*aae0*/  UMOV UR6, 0xffffffff ;  /* 0xffffffff00067882 */ /* 0x000fe20000000000 */
[----:B------:R-:W-:Y:S01]  /*aaf0*/  BSSY B0, `(.L_x_295) ;  /* 0x00000e4000007945 */ /* 0x000fe20003800000 */
[----:B------:R-:W-:Y:S01]  /*ab00*/  USHF.L.U32 UR6, UR6, UR14, URZ ;  /* 0x0000000e06067299 */ /* 0x000fe2000800063f */
[C---:B------:R-:W-:Y:S01]  /*ab10*/  ISETP.NE.AND P2, PT, R3.reuse, RZ, PT ;  /* 0x000000ff0300720c */ /* 0x040fe20003f45270 */
[----:B------:R-:W-:Y:S01]  /*ab20*/  IMAD.MOV.U32 R8, RZ, RZ, 0x1 ;  /* 0x00000001ff087424 */ /* 0x000fe200078e00ff */
[----:B------:R-:W-:Y:S01]  /*ab30*/  ISETP.NE.OR P0, PT, R3, RZ, !P0 ;  /* 0x000000ff0300720c */ /* 0x000fe20004705670 */
[----:B------:R-:W-:Y:S01]  /*ab40*/  IMAD.MOV.U32 R0, RZ, RZ, 0x1 ;  /* 0x00000001ff007424 */ /* 0x000fe200078e00ff */
[----:B------:R-:W-:Y:S01]  /*ab50*/  LOP3.LUT R6, R16, 0x2, RZ, 0xfc, !PT ;  /* 0x0000000210067812 */ /* 0x000fe200078efcff */
[----:B------:R-:W-:Y:S01]  /*ab60*/  IMAD.MOV.U32 R7, RZ, RZ, RZ ;  /* 0x000000ffff077224 */ /* 0x000fe200078e00ff */
[----:B------:R-:W-:Y:S01]  /*ab70*/  ULDC UR13, c[0x0][0x600] ;  /* 0x00018000000d7ab9 */ /* 0x000fe20000000800 */
[----:B------:R-:W-:Y:S01]  /*ab80*/  UMOV UR29, 0x5 ;  /* 0x00000005001d7882 */ /* 0x000fe20000000000 */
[----:B------:R-:W-:-:S02]  /*ab90*/  UIADD3 UR31, UR40, 0x1, URZ ;  /* 0x00000001281f7890 */ /* 0x000fc4000fffe03f */
[----:B------:R-:W-:Y:S02]  /*aba0*/  UIADD3 UR13, UR13, -0x1, URZ ;  /* 0xffffffff0d0d7890 */ /* 0x000fe4000fffe03f */
[----:B------:R-:W-:Y:S02]  /*abb0*/  USHF.L.U32 UR14, UR7, UR14, URZ ;  /* 0x0000000e070e7299 */ /* 0x000fe4000800063f */
[----:B------:R-:W-:Y:S01]  /*abc0*/  ULOP3.LUT UR22, URZ, UR6, URZ, 0x33, !UPT ;  /* 0x000000063f167292 */ /* 0x000fe2000f8e333f */
[----:B------:R-:W-:Y:S01]  /*abd0*/  ULDC.64 UR38, c[0x0][0x198] ;  /* 0x0000660000267ab9 */ /* 0x000fe20000000a00 */
[----:B0-----:R-:W-:Y:S02]  /*abe0*/  ULOP3.LUT UR4, UR5, 0x1, URZ, 0xc0, !UPT ;  /* 0x0000000105047892 */ /* 0x001fe4000f8ec03f */
[----:B------:R-:W-:Y:S02]  /*abf0*/  USHF.R.U32.HI UR37, URZ, 0x1, UR5 ;  /* 0x000000013f257899 */ /* 0x000fe40008011605 */
[----:B------:R-:W-:-:S02]  /*ac00*/  USHF.L.U32 UR15, UR5, 0x7, URZ ;  /* 0x00000007050f7899 */ /* 0x000fc4000800063f */
[----:B------:R-:W-:Y:S02]  /*ac10*/  USHF.L.U32 UR21, UR5, 0xd, URZ ;  /* 0x0000000d05157899 */ /* 0x000fe4000800063f */
[----:B------:R-:W-:Y:S02]  /*ac20*/  ULOP3.LUT UR5, UR5, 0xfffffffe, URZ, 0xc0, !UPT ;  /* 0xfffffffe05057892 */ /* 0x000fe4000f8ec03f */
[----:B------:R-:W-:Y:S02]  /*ac30*/  UISETP.GT.U32.AND UP0, UPT, UR4, 0xffff, UPT ;  /* 0x0000ffff0400788c */ /* 0x000fe4000bf04070 */
[----:B------:R-:W-:Y:S02]  /*ac40*/  USHF.L.U32 UR23, UR7, UR5, URZ ;  /* 0x0000000507177299 */ /* 0x000fe4000800063f */
[----:B------:R-:W-:Y:S02]  /*ac50*/  ULOP3.LUT UR5, UR5, 0x1, URZ, 0xfc, !UPT ;  /* 0x0000000105057892 */ /* 0x000fe4000f8efc3f */
[----:B------:R-:W-:-:S02]  /*ac60*/  USEL UR4, UR4, 0xffff, !UP0 ;  /* 0x0000ffff04047887 */ /* 0x000fc4000c000000 */
[----:B------:R-:W-:Y:S02]  /*ac70*/  USHF.L.U32 UR5, UR7, UR5, URZ ;  /* 0x0000000507057299 */ /* 0x000fe4000800063f */
[----:B------:R-:W-:Y:S02]  /*ac80*/  ULOP3.LUT UR4, UR4, 0xffff, URZ, 0xc0, !UPT ;  /* 0x0000ffff04047892 */ /* 0x000fe4000f8ec03f */
[----:B------:R-:W-:Y:S02]  /*ac90*/  ULOP3.LUT UR15, UR15, 0x80, URZ, 0xc0, !UPT ;  /* 0x000000800f0f7892 */ /* 0x000fe4000f8ec03f */
[----:B------:R-:W-:Y:S02]  /*aca0*/  ULOP3.LUT UR21, UR21, 0x2000, URZ, 0xc0, !UPT ;  /* 0x0000200015157892 */ /* 0x000fe4000f8ec03f */
[----:B------:R-:W-:Y:S02]  /*acb0*/  ULOP3.LUT UR23, UR23, UR5, URZ, 0xfc, !UPT ;  /* 0x0000000517177292 */ /* 0x000fe4000f8efc3f */
[----:B------:R-:W-:-:S12]  /*acc0*/  USHF.L.U32 UR29, UR29, UR4, URZ ;  /* 0x000000041d1d7299 */ /* 0x000fd8000800063f */
.L_x_307:
[----:B------:R-:W-:-:S03]  /*acd0*/  UMOV UR4, 0xffffffff ;  /* 0xffffffff00047882 */ /* 0x000fc60000000000 */
[----:B------:R-:W-:Y:S05]  /*ace0*/  BRA.DIV UR4, `(.L_x_296) ;  /* 0x00000012044c7947 */ /* 0x000fea000b800000 */
[----:B------:R-:W-:-:S13]  /*acf0*/  ELECT P6, URZ, PT ;  /* 0x00000000003f782f */ /* 0x000fda00038c0000 */
.L_x_321:
[----:B------:R-:W0:Y:S01]  /*ad00*/  LDC R3, c[0x0][0x28c] ;  /* 0x0000a300ff037b82 */ /* 0x000e220000000800 */
[----:B------:R-:W-:Y:S01]  /*ad10*/  BSSY B1, `(.L_x_297) ;  /* 0x0000049000017945 */ /* 0x000fe20003800000 */
[----:B0-----:R-:W-:-:S13]  /*ad20*/  ISETP.LT.OR P6, PT, R3, 0x1, !P6 ;  /* 0x000000010300780c */ /* 0x001fda00077c1670 */
[----:B------:R-:W-:Y:S05]  /*ad30*/  @P6 BRA `(.L_x_298) ;  /* 0x0000000400186947 */ /* 0x000fea0003800000 */
[----:B------:R-:W-:Y:S01]  /*ad40*/  LEA R19, R19, UR37, 0x1 ;  /* 0x0000002513137c11 */ /* 0x000fe2000f8e08ff */
[----:B------:R-:W-:Y:S01]  /*ad50*/  IMAD.MOV.U32 R11, RZ, RZ, RZ ;  /* 0x000000ffff0b7224 */ /* 0x000fe200078e00ff */
[----:B------:R-:W-:Y:S01]  /*ad60*/  LEA R22, R22, UR15, 0x8 ;  /* 0x0000000f16167c11 */ /* 0x000fe2000f8e40ff */
[----:B------:R-:W-:Y:S02]  /*ad70*/  IMAD.U32 R13, RZ, RZ, UR31 ;  /* 0x0000001fff0d7e24 */ /* 0x000fe4000f8e00ff */
[----:B------:R-:W-:Y:S02]  /*ad80*/  IMAD.MOV.U32 R3, RZ, RZ, R0 ;  /* 0x000000ffff037224 */ /* 0x000fe400078e0000 */
[----:B------:R-:W-:Y:S02]  /*ad90*/  IMAD.MOV.U32 R4, RZ, RZ, R7 ;  /* 0x000000ffff047224 */ /* 0x000fe400078e0007 */
[----:B------:R-:W-:-:S07]  /*ada0*/  IMAD.SHL.U32 R19, R19, 0x20, RZ ;  /* 0x0000002013137824 */ /* 0x000fce00078e00ff */
.L_x_302:
[----:B------:R-:W0:Y:S01]  /*adb0*/  S2R R10, SR_CgaCtaId ;  /* 0x00000000000a7919 */ /* 0x000e220000008800 */
[----:B------:R-:W-:Y:S01]  /*adc0*/  MOV R5, 0x400 ;  /* 0x0000040000057802 */ /* 0x000fe20000000f00 */
[----:B------:R-:W1:Y:S03]  /*add0*/  @!P2 LDC R9, c[0x0][0x500] ;  /* 0x00014000ff09ab82 */ /* 0x000e660000000800 */
[----:B0-----:R-:W-:Y:S02]  /*ade0*/  LEA R12, R10, R5, 0x18 ;  /* 0x000000050a0c7211 */ /* 0x001fe400078ec0ff */
[----:B------:R-:W-:-:S03]  /*adf0*/  SHF.L.U32 R5, R3, 0x1f, RZ ;  /* 0x0000001f03057819 */ /* 0x000fc600000006ff */
[----:B------:R-:W-:-:S04]  /*ae00*/  IMAD R10, R4, 0x8, R12 ;  /* 0x00000008040a7824 */ /* 0x000fc800078e020c */
[----:B------:R-:W0:Y:S02]  /*ae10*/  SYNCS.PHASECHK.TRANS64.TRYWAIT P1, [R10+URZ+0x28], R5 ;  /* 0x000028050a0075a7 */ /* 0x000e24000802017f */
[----:B01----:R-:W-:Y:S05]  /*ae20*/  @!P1 BRA `(.L_x_299) ;  /* 0x00000010001c9947 */ /* 0x003fea0003800000 */
.L_x_322:
[----:B0-----:R-:W-:Y:S01]  /*ae30*/  PRMT R5, R6, 0x9910, RZ ;  /* 0x0000991006057816 */ /* 0x001fe200000000ff */
[----:B------:R0:W-:Y:S03]  /*ae40*/  @!P2 SYNCS.ARRIVE.TRANS64 RZ, [R10+URZ], R9 ;  /* 0x000000090affa9a7 */ /* 0x0001e6000800003f */
[----:B------:R-:W-:-:S13]  /*ae50*/  ISETP.NE.AND P1, PT, R5, 0x2, PT ;  /* 0x000000020500780c */ /* 0x000fda0003f25270 */
[----:B0-----:R-:W-:Y:S05]  /*ae60*/  @P1 BRA `(.L_x_300) ;  /* 0x0000000000041947 */ /* 0x001fea0003800000 */
[----:B------:R-:W-:Y:S01]  /*ae70*/  BPT.TRAP 0x1 ;  /* 0x000000040000795c */ /* 0x000fe20000300000 */
.L_x_300:
[----:B------:R-:W-:Y:S05]  /*ae80*/  @P0 BRA `(.L_x_301) ;  /* 0x0000000000040947 */ /* 0x000fea0003800000 */
[----:B------:R-:W-:Y:S01]  /*ae90*/  BPT.TRAP 0x1 ;  /* 0x000000040000795c */ /* 0x000fe20000300000 */
.L_x_301:
[C---:B------:R-:W-:Y:S01]  /*aea0*/  LEA R5, R4.reuse, UR37, 0x2 ;  /* 0x0000002504057c11 */ /* 0x040fe2000f8e10ff */
[----:B------:R-:W-:Y:S01]  /*aeb0*/  VIADD R13, R13, 0xffffffff ;  /* 0xffffffff0d0d7836 */ /* 0x000fe20000000000 */
[----:B------:R-:W-:Y:S01]  /*aec0*/  LEA R9, R4, UR21, 0xf ;  /* 0x0000001504097c11 */ /* 0x000fe2000f8e78ff */
[----:B------:R-:W-:Y:S01]  /*aed0*/  UIADD3 UR4, UP0, UR38, 0xf0, URZ ;  /* 0x000000f026047890 */ /* 0x000fe2000ff1e03f */
[----:B------:R-:W-:Y:S01]  /*aee0*/  R2UR UR34, R11 ;  /* 0x000000000b2272ca */ /* 0x000fe200000e0000 */
[----:B------:R-:W-:Y:S01]  /*aef0*/  IMAD.SHL.U32 R5, R5, 0x800, RZ ;  /* 0x0000080005057824 */ /* 0x000fe200078e00ff */
[----:B------:R-:W-:Y:S01]  /*af00*/  R2UR UR33, R10 ;  /* 0x000000000a2172ca */ /* 0x000fe200000e0000 */
[--C-:B------:R-:W-:Y:S01]  /*af10*/  IMAD R9, R9, 0x2, R12.reuse ;  /* 0x0000000209097824 */ /* 0x100fe200078e020c */
[----:B------:R-:W-:Y:S01]  /*af20*/  R2UR UR36, R2 ;  /* 0x00000000022472ca */ /* 0x000fe200000e0000 */
[----:B------:R-:W-:Y:S01]  /*af30*/  IMAD R5, R5, 0x2, R12 ;  /* 0x0000000205057824 */ /* 0x000fe200078e020c */
[----:B------:R-:W-:Y:S01]  /*af40*/  R2UR UR35, R19 ;  /* 0x00000000132372ca */ /* 0x000fe200000e0000 */
[----:B------:R-:W-:Y:S01]  /*af50*/  UIADD3 UR42, UP1, UR38, 0x1f0, URZ ;  /* 0x000001f0262a7890 */ /* 0x000fe2000ff3e03f */
[----:B------:R-:W-:Y:S01]  /*af60*/  R2UR UR8, R9 ;  /* 0x00000000090872ca */ /* 0x000fe200000e0000 */
[----:B------:R-:W-:Y:S01]  /*af70*/  UIADD3.X UR5, URZ, UR39, URZ, UP0, !UPT ;  /* 0x000000273f057290 */ /* 0x000fe200087fe43f */
[----:B------:R-:W-:Y:S01]  /*af80*/  R2UR UR24, R5 ;  /* 0x00000000051872ca */ /* 0x000fe200000e0000 */
[----:B------:R-:W-:Y:S01]  /*af90*/  UPRMT UR30, URZ, 0x5410, UR29 ;  /* 0x000054103f1e7896 */ /* 0x000fe2000800001d */
[----:B------:R-:W-:Y:S01]  /*afa0*/  R2UR UR19, R22 ;  /* 0x00000000161372ca */ /* 0x000fe200000e0000 */
[----:B------:R-:W-:Y:S01]  /*afb0*/  UIADD3 UR26, UR34, 0x40, URZ ;  /* 0x00000040221a7890 */ /* 0x000fe2000fffe03f */
[----:B------:R-:W-:Y:S01]  /*afc0*/  ISETP.GT.AND P3, PT, R13, 0x1, PT ;  /* 0x000000010d00780c */ /* 0x000fe20003f64270 */
[----:B------:R-:W-:Y:S01]  /*afd0*/  UIADD3.X UR43, URZ, UR39, URZ, UP1, !UPT ;  /* 0x000000273f2b7290 */ /* 0x000fe20008ffe43f */
[----:B------:R-:W-:Y:S01]  /*afe0*/  VIADD R4, R4, 0x1 ;  /* 0x0000000104047836 */ /* 0x000fe20000000000 */
[----:B------:R-:W-:Y:S01]  /*aff0*/  UPRMT UR41, URZ, 0x5410, UR23 ;  /* 0x000054103f297896 */ /* 0x000fe20008000017 */
[----:B------:R-:W-:Y:S01]  /*b000*/  VIADD R11, R11, 0x80 ;  /* 0x000000800b0b7836 */ /* 0x000fe20000000000 */
[----:B------:R-:W-:Y:S01]  /*b010*/  UMOV UR6, 0x0 ;  /* 0x0000000000067882 */ /* 0x000fe20000000000 */
[----:B------:R-:W-:Y:S01]  /*b020*/  UMOV UR7, 0x10000000 ;  /* 0x1000000000077882 */ /* 0x000fe20000000000 */
[----:B------:R-:W-:Y:S01]  /*b030*/  UIADD3 UR16, UR8, 0x14180, URZ ;  /* 0x0001418008107890 */ /* 0x000fe2000fffe03f */
[----:B------:R-:W-:Y:S01]  /*b040*/  ISETP.NE.AND P1, PT, R4, 0x5, PT ;  /* 0x000000050400780c */ /* 0x000fe20003f25270 */
[----:B------:R-:W-:-:S02]  /*b050*/  UIADD3 UR32, UR24, 0x180, URZ ;  /* 0x0000018018207890 */ /* 0x000fc4000fffe03f */
[----:B------:R-:W-:Y:S01]  /*b060*/  UIADD3 UR24, UR24, 0x2180, URZ ;  /* 0x0000218018187890 */ /* 0x000fe2000fffe03f */
[----:B------:R-:W-:Y:S01]  /*b070*/  SEL R10, RZ, 0x1, P1 ;  /* 0x00000001ff0a7807 */ /* 0x000fe20000800000 */
[----:B------:R-:W-:Y:S01]  /*b080*/  UIADD3 UR8, UR8, 0x1c180, URZ ;  /* 0x0001c18008087890 */ /* 0x000fe2000fffe03f */
[----:B------:R-:W-:Y:S01]  /*b090*/  SEL R4, R4, RZ, P1 ;  /* 0x000000ff04047207 */ /* 0x000fe20000800000 */
[----:B------:R-:W-:Y:S01]  /*b0a0*/  UMOV UR25, UR33 ;  /* 0x0000002100197c82 */ /* 0x000fe20008000000 */
[----:B------:R-:W-:Y:S01]  /*b0b0*/  UMOV UR28, UR36 ;  /* 0x00000024001c7c82 */ /* 0x000fe20008000000 */
[----:B------:R-:W-:Y:S01]  /*b0c0*/  UMOV UR27, UR35 ;  /* 0x00000023001b7c82 */ /* 0x000fe20008000000 */
[----:B------:R-:W-:Y:S01]  /*b0d0*/  UMOV UR17, UR33 ;  /* 0x0000002100117c82 */ /* 0x000fe20008000000 */
[----:B------:R-:W-:Y:S01]  /*b0e0*/  UMOV UR18, UR34 ;  /* 0x0000002200127c82 */ /* 0x000fe20008000000 */
[----:B------:R-:W-:Y:S01]  /*b0f0*/  UMOV UR20, UR36 ;  /* 0x0000002400147c82 */ /* 0x000fe20008000000 */
[----:B------:R0:W-:Y:S01]  /*b100*/  UTMALDG.3D.MULTICAST [UR32], [UR4], UR30, desc[UR6] ;  /* 0x00000620040073b4 */ /* 0x0001e2000801181e */
[----:B------:R-:W-:Y:S01]  /*b110*/  UMOV UR9, UR33 ;  /* 0x0000002100097c82 */ /* 0x000fe20008000000 */
[----:B------:R-:W-:Y:S01]  /*b120*/  UMOV UR11, UR19 ;  /* 0x00000013000b7c82 */ /* 0x000fe20008000000 */
[----:B------:R-:W-:Y:S01]  /*b130*/  UMOV UR12, UR36 ;  /* 0x00000024000c7c82 */ /* 0x000fe20008000000 */
[----:B------:R-:W-:Y:S01]  /*b140*/  UMOV UR10, UR26 ;  /* 0x0000001a000a7c82 */ /* 0x000fe20008000000 */
[----:B------:R-:W-:Y:S01]  /*b150*/  LOP3.LUT R3, R3, R10, RZ, 0x3c, !PT ;  /* 0x0000000a03037212 */ /* 0x000fe200078e3cff */
[----:B------:R0:W-:Y:S01]  /*b160*/  UTMALDG.3D.MULTICAST [UR24], [UR4], UR30, desc[UR6] ;  /* 0x00000618040073b4 */ /* 0x0001e2000801181e */
[----:B------:R0:W-:Y:S01]  /*b170*/  UTMALDG.3D.MULTICAST [UR16], [UR42], UR41, desc[UR6] ;  /* 0x000006102a0073b4 */ /* 0x0001e20008011829 */
[----:B------:R0:W-:Y:S02]  /*b180*/  UTMALDG.3D.MULTICAST [UR8], [UR42], UR41, desc[UR6] ;  /* 0x000006082a0073b4 */ /* 0x0001e40008011829 */
[----:B0-----:R-:W-:Y:S05]  /*b190*/  @P3 BRA `(.L_x_302) ;  /* 0xfffffffc00043947 */ /* 0x001fea000383ffff */
.L_x_298:
[----:B------:R-:W-:Y:S05]  /*b1a0*/  BSYNC B1 ;  /* 0x0000000000017941 */ /* 0x000fea0003800000 */
.L_x_297:
[----:B------:R-:W2:Y:S01]  /*b1b0*/  LDL.64 R14, [R1] ;  /* 0x00000000010e7983 */ /* 0x000ea20000100a00 */
[----:B------:R-:W-:Y:S01]  /*b1c0*/  LOP3.LUT P4, RZ, R8, 0xff, RZ, 0xc0, !PT ;  /* 0x000000ff08ff7812 */ /* 0x000fe2000788c0ff */
[----:B------:R-:W-:Y:S01]  /*b1d0*/  VIADD R4, R7, UR40 ;  /* 0x0000002807047c36 */ /* 0x000fe20008000000 */
[----:B------:R-:W-:Y:S01]  /*b1e0*/  ULDC.64 UR4, c[0x0][0x650] ;  /* 0x0001940000047ab9 */ /* 0x000fe20000000a00 */
[----:B------:R-:W-:Y:S01]  /*b1f0*/  IMAD.U32 R7, RZ, RZ, UR40 ;  /* 0x00000028ff077e24 */ /* 0x000fe2000f8e00ff */
[----:B------:R-:W-:Y:S01]  /*b200*/  UISETP.GE.U32.AND UP0, UPT, UR40, 0x5, UPT ;  /* 0x000000052800788c */ /* 0x000fe2000bf06070 */
[----:B------:R-:W-:Y:S01]  /*b210*/  BSSY B1, `(.L_x_303) ;  /* 0x000006f000017945 */ /* 0x000fe20003800000 */
[----:B------:R-:W-:Y:S01]  /*b220*/  ISETP.GT.U32.AND P1, PT, R4, 0x4, PT ;  /* 0x000000040400780c */ /* 0x000fe20003f24070 */
[----:B------:R-:W-:Y:S01]  /*b230*/  IMAD.MOV.U32 R19, RZ, RZ, -0x1 ;  /* 0xffffffffff137424 */ /* 0x000fe200078e00ff */
[----:B------:R-:W-:Y:S01]  /*b240*/  PRMT R8, RZ, 0x7610, R8 ;  /* 0x00007610ff087816 */ /* 0x000fe20000000008 */
[----:B------:R-:W-:Y:S01]  /*b250*/  IMAD.MOV.U32 R22, RZ, RZ, -0x1 ;  /* 0xffffffffff167424 */ /* 0x000fe200078e00ff */
[----:B------:R-:W-:-:S02]  /*b260*/  ISETP.LT.U32.AND P1, PT, R7, 0x5, P1 ;  /* 0x000000050700780c */ /* 0x000fc40000f21070 */
[----:B------:R-:W-:Y:S01]  /*b270*/  PLOP3.LUT P3, PT, PT, PT, UP0, 0x80, 0x0 ;  /* 0x000000000000781c */ /* 0x000fe20003f6f008 */
[----:B------:R-:W0:Y:S01]  /*b280*/  @P4 S2R R3, SR_CgaCtaId ;  /* 0x0000000000034919 */ /* 0x000e220000008800 */
[----:B------:R-:W-:-:S04]  /*b290*/  @P4 MOV R2, 0x400 ;  /* 0x0000040000024802 */ /* 0x000fc80000000f00 */
[----:B0-----:R-:W-:Y:S01]  /*b2a0*/  @P4 LEA R5, R3, R2, 0x18 ;  /* 0x0000000203054211 */ /* 0x001fe200078ec0ff */
[----:B------:R-:W-:-:S03]  /*b2b0*/  IMAD.WIDE.U32 R2, R4, -0x33333333, RZ ;  /* 0xcccccccd04027825 */ /* 0x000fc600078e00ff */
[----:B------:R0:W-:Y:S01]  /*b2c0*/  @P4 SYNCS.ARRIVE.TRANS64.A1T0 RZ, [R5+URZ+0x88], RZ ;  /* 0x000088ff05ff49a7 */ /* 0x0001e2000810003f */
[----:B------:R-:W-:Y:S01]  /*b2d0*/  IMAD.MOV.U32 R2, RZ, RZ, -0x1 ;  /* 0xffffffffff027424 */ /* 0x000fe200078e00ff */
[----:B0-----:R-:W-:Y:S02]  /*b2e0*/  SHF.R.U32.HI R5, RZ, 0x2, R3 ;  /* 0x00000002ff057819 */ /* 0x001fe40000011603 */
[----:B------:R-:W-:-:S03]  /*b2f0*/  SEL R3, RZ, 0x1, !P1 ;  /* 0x00000001ff037807 */ /* 0x000fc60004800000 */
[----:B------:R-:W-:Y:S01]  /*b300*/  IMAD R7, R5, -0x5, R4 ;  /* 0xfffffffb05077824 */ /* 0x000fe200078e0204 */
[----:B------:R-:W-:Y:S02]  /*b310*/  LOP3.LUT R0, R0, R3, RZ, 0x3c, !PT ;  /* 0x0000000300007212 */ /* 0x000fe400078e3cff */
[----:B------:R-:W-:Y:S02]  /*b320*/  PRMT R3, RZ, 0x7610, R3 ;  /* 0x00007610ff037816 */ /* 0x000fe40000000003 */
[----:B------:R-:W-:Y:S02]  /*b330*/  @P3 LOP3.LUT R0, R0, 0x1, R5, 0x78, !PT ;  /* 0x0000000100003812 */ /* 0x000fe400078e7805 */
[----:B--2---:R-:W-:-:S04]  /*b340*/  IADD3 R18, P4, R18, R14, RZ ;  /* 0x0000000e12127210 */ /* 0x004fc80007f9e0ff */
[----:B------:R-:W-:Y:S01]  /*b350*/  ISETP.GE.U32.AND P1, PT, R18, UR4, PT ;  /* 0x0000000412007c0c */ /* 0x000fe2000bf26070 */
[----:B------:R-:W-:-:S05]  /*b360*/  IMAD.X R17, R17, 0x1, R23, P4 ;  /* 0x0000000111117824 */ /* 0x000fca00020e0617 */
[----:B------:R-:W-:-:S13]  /*b370*/  ISETP.GE.U32.AND.EX P1, PT, R17, UR5, PT, P1 ;  /* 0x0000000511007c0c */ /* 0x000fda000bf26110 */
[----:B------:R-:W-:Y:S05]  /*b380*/  @P1 BRA `(.L_x_304) ;  /* 0x00000004005c1947 */ /* 0x000fea0003800000 */
[----:B------:R-:W0:Y:S01]  /*b390*/  S2R R11, SR_CTAID.X ;  /* 0x00000000000b7919 */ /* 0x000e220000002500 */
[----:B------:R-:W-:Y:S01]  /*b3a0*/  ULDC.64 UR4, c[0x0][0x628] ;  /* 0x00018a0000047ab9 */ /* 0x000fe20000000a00 */
[----:B------:R-:W1:Y:S01]  /*b3b0*/  LDC R12, c[0x0][0x144] ;  /* 0x00005100ff0c7b82 */ /* 0x000e620000000800 */
[----:B------:R-:W-:Y:S01]  /*b3c0*/  ISETP.NE.U32.AND P1, PT, RZ, UR4, PT ;  /* 0x00000004ff007c0c */ /* 0x000fe2000bf25070 */
[----:B------:R-:W2:Y:S01]  /*b3d0*/  S2R R9, SR_CTAID.Y ;  /* 0x0000000000097919 */ /* 0x000ea20000002600 */
[----:B------:R-:W-:Y:S01]  /*b3e0*/  ULDC UR6, c[0x0][0x150] ;  /* 0x0000540000067ab9 */ /* 0x000fe20000000800 */
[----:B------:R-:W-:Y:S01]  /*b3f0*/  ULDC UR7, c[0x0][0x630] ;  /* 0x00018c0000077ab9 */ /* 0x000fe20000000800 */
[----:B------:R-:W-:Y:S01]  /*b400*/  ISETP.NE.AND.EX P1, PT, RZ, UR5, PT, P1 ;  /* 0x00000005ff007c0c */ /* 0x000fe2000bf25310 */
[----:B------:R-:W-:Y:S01]  /*b410*/  IMAD.MOV.U32 R2, RZ, RZ, R18 ;  /* 0x000000ffff027224 */ /* 0x000fe200078e0012 */
[----:B0-----:R-:W-:-:S05]  /*b420*/  I2FP.F32.U32 R3, R11 ;  /* 0x0000000b00037245 */ /* 0x001fca0000201000 */
[----:B------:R-:W-:Y:S01]  /*b430*/  FMUL R14, R3, UR6 ;  /* 0x00000006030e7c20 */ /* 0x000fe20008400000 */
[----:B------:R-:W-:-:S05]  /*b440*/  IMAD.MOV.U32 R3, RZ, RZ, R17 ;  /* 0x000000ffff037224 */ /* 0x000fca00078e0011 */
[----:B--2---:R-:W-:Y:S05]  /*b450*/  @!P1 BRA `(.L_x_305) ;  /* 0x0000000000289947 */ /* 0x004fea0003800000 */
[----:B------:R-:W-:Y:S02]  /*b460*/  ULDC UR6, c[0x0][0x634] ;  /* 0x00018d0000067ab9 */ /* 0x000fe40000000800 */
[----:B------:R-:W-:-:S05]  /*b470*/  IADD3 R3, P1, R18, UR6, RZ ;  /* 0x0000000612037c10 */ /* 0x000fca000ff3e0ff */
[----:B------:R-:W-:-:S04]  /*b480*/  IMAD.X R13, RZ, RZ, R17, P1 ;  /* 0x000000ffff0d7224 */ /* 0x000fc800008e0611 */
[----:B------:R-:W-:-:S04]  /*b490*/  IMAD.WIDE.U32 R4, R13, UR4, RZ ;  /* 0x000000040d047c25 */ /* 0x000fc8000f8e00ff */
[----:B------:R-:W-:-:S04]  /*b4a0*/  IMAD.WIDE.U32 R4, P1, R3, UR5, R4 ;  /* 0x0000000503047c25 */ /* 0x000fc8000f820004 */
[----:B------:R-:W-:-:S04]  /*b4b0*/  IMAD.WIDE.U32 R2, R3, UR4, RZ ;  /* 0x0000000403027c25 */ /* 0x000fc8000f8e00ff */
[----:B------:R-:W-:Y:S01]  /*b4c0*/  IMAD.MOV.U32 R2, RZ, RZ, R5 ;  /* 0x000000ffff027224 */ /* 0x000fe200078e0005 */
[----:B------:R-:W-:Y:S01]  /*b4d0*/  IADD3 RZ, P3, R3, R4, RZ ;  /* 0x0000000403ff7210 */ /* 0x000fe20007f7e0ff */
[----:B------:R-:W-:-:S04]  /*b4e0*/  IMAD.X R3, RZ, RZ, RZ, P1 ;  /* 0x000000ffff037224 */ /* 0x000fc800008e06ff */
[----:B------:R-:W-:-:S08]  /*b4f0*/  IMAD.WIDE.U32.X R2, R13, UR5, R2, P3 ;  /* 0x000000050d027c25 */ /* 0x000fd000098e0402 */
.L_x_305:
[--C-:B------:R-:W-:Y:S01]  /*b500*/  SHF.R.U64 R10, R2, UR7, R3.reuse ;  /* 0x00000007020a7c19 */ /* 0x100fe20008001203 */
[----:B------:R-:W0:Y:S01]  /*b510*/  F2I.U32.TRUNC.NTZ R14, R14 ;  /* 0x0000000e000e7305 */ /* 0x000e22000020f000 */
[----:B------:R-:W-:Y:S01]  /*b520*/  SHF.R.U32.HI R2, RZ, UR7, R3 ;  /* 0x00000007ff027c19 */ /* 0x000fe20008011603 */
[----:B------:R-:W-:Y:S01]  /*b530*/  ULDC.64 UR4, c[0x0][0x620] ;  /* 0x0001880000047ab9 */ /* 0x000fe20000000a00 */
[----:B------:R-:W-:Y:S01]  /*b540*/  IADD3 R5, P1, RZ, -R10, RZ ;  /* 0x8000000aff057210 */ /* 0x000fe20007f3e0ff */
[----:B------:R-:W-:Y:S01]  /*b550*/  IMAD.MOV.U32 R3, RZ, RZ, R17 ;  /* 0x000000ffff037224 */ /* 0x000fe200078e0011 */
[----:B------:R-:W-:-:S03]  /*b560*/  ULDC.64 UR6, c[0x0][0x640] ;  /* 0x0001900000067ab9 */ /* 0x000fc60000000a00 */
[----:B------:R-:W-:Y:S01]  /*b570*/  IMAD.X R2, RZ, RZ, ~R2, P1 ;  /* 0x000000ffff027224 */ /* 0x000fe200008e0e02 */
[----:B------:R-:W-:-:S03]  /*b580*/  ISETP.NE.U32.AND P1, PT, RZ, UR6, PT ;  /* 0x00000006ff007c0c */ /* 0x000fc6000bf25070 */
[----:B------:R-:W-:Y:S01]  /*b590*/  IMAD R4, R2, UR4, RZ ;  /* 0x0000000402047c24 */ /* 0x000fe2000f8e02ff */
[----:B------:R-:W-:Y:S01]  /*b5a0*/  ISETP.NE.AND.EX P1, PT, RZ, UR7, PT, P1 ;  /* 0x00000007ff007c0c */ /* 0x000fe2000bf25310 */
[----:B------:R-:W-:-:S04]  /*b5b0*/  IMAD.MOV.U32 R2, RZ, RZ, R18 ;  /* 0x000000ffff027224 */ /* 0x000fc800078e0012 */
[----:B------:R-:W-:Y:S01]  /*b5c0*/  IMAD.WIDE.U32 R2, R5, UR4, R2 ;  /* 0x0000000405027c25 */ /* 0x000fe2000f8e0002 */
[----:B------:R-:W-:-:S03]  /*b5d0*/  ULDC UR4, c[0x0][0x618] ;  /* 0x0001860000047ab9 */ /* 0x000fc60000000800 */
[----:B------:R-:W-:Y:S01]  /*b5e0*/  IMAD R5, R5, UR5, R4 ;  /* 0x0000000505057c24 */ /* 0x000fe2000f8e0204 */
[----:B------:R-:W-:Y:S01]  /*b5f0*/  ULDC UR5, c[0x0][0x154] ;  /* 0x0000550000057ab9 */ /* 0x000fe20000000800 */
[----:B0-----:R-:W-:Y:S02]  /*b600*/  IMAD.MOV R4, RZ, RZ, -R14 ;  /* 0x000000ffff047224 */ /* 0x001fe400078e0a0e */
[----:B------:R-:W0:Y:S01]  /*b610*/  LDC R14, c[0x0][0x148] ;  /* 0x00005200ff0e7b82 */ /* 0x000e220000000800 */
[----:B------:R-:W-:Y:S02]  /*b620*/  IMAD.IADD R3, R3, 0x1, R5 ;  /* 0x0000000103037824 */ /* 0x000fe400078e0205 */
[----:B-1----:R-:W-:Y:S01]  /*b630*/  IMAD R11, R12, R4, R11 ;  /* 0x000000040c0b7224 */ /* 0x002fe200078e020b */
[----:B------:R-:W-:Y:S02]  /*b640*/  I2FP.F32.U32 R4, R9 ;  /* 0x0000000900047245 */ /* 0x000fe40000201000 */
[----:B------:R-:W-:-:S02]  /*b650*/  SHF.R.U64 R12, R2, UR4, R3 ;  /* 0x00000004020c7c19 */ /* 0x000fc40008001203 */
[----:B------:R-:W-:Y:S01]  /*b660*/  SHF.R.U32.HI R3, RZ, UR4, R3 ;  /* 0x00000004ff037c19 */ /* 0x000fe20008011603 */
[----:B------:R-:W-:Y:S01]  /*b670*/  FMUL R4, R4, UR5 ;  /* 0x0000000504047c20 */ /* 0x000fe20008400000 */
[----:B------:R-:W-:Y:S02]  /*b680*/  ULDC UR4, c[0x0][0x608] ;  /* 0x0001820000047ab9 */ /* 0x000fe40000000800 */
[--C-:B------:R-:W-:Y:S01]  /*b690*/  SHF.R.U64 R15, R12, UR4, R3.reuse ;  /* 0x000000040c0f7c19 */ /* 0x100fe20008001203 */
[----:B------:R1:W2:Y:S01]  /*b6a0*/  F2I.U32.TRUNC.NTZ R20, R4 ;  /* 0x0000000400147305 */ /* 0x0002a2000020f000 */
[----:B------:R-:W-:Y:S01]  /*b6b0*/  SHF.R.U32.HI R2, RZ, UR4, R3 ;  /* 0x00000004ff027c19 */ /* 0x000fe20008011603 */
[----:B------:R-:W-:-:S03]  /*b6c0*/  ULDC UR4, c[0x0][0x658] ;  /* 0x0001960000047ab9 */ /* 0x000fc60000000800 */
[--C-:B------:R-:W-:Y:S02]  /*b6d0*/  SHF.R.U64 R13, R15, UR4, R2.reuse ;  /* 0x000000040f0d7c19 */ /* 0x100fe40008001202 */
[----:B------:R-:W-:-:S03]  /*b6e0*/  SHF.R.U32.HI R19, RZ, UR4, R2 ;  /* 0x00000004ff137c19 */ /* 0x000fc60008011602 */
[----:B------:R-:W-:Y:S02]  /*b6f0*/  IMAD.MOV.U32 R2, RZ, RZ, R13 ;  /* 0x000000ffff027224 */ /* 0x000fe400078e000d */
[----:B------:R-:W-:Y:S01]  /*b700*/  IMAD.MOV.U32 R3, RZ, RZ, R19 ;  /* 0x000000ffff037224 */ /* 0x000fe200078e0013 */
[----:B-1----:R-:W-:Y:S06]  /*b710*/  @!P1 BRA `(.L_x_306) ;  /* 0x0000000000289947 */ /* 0x002fec0003800000 */
        /* <DEDUP_REMOVED lines=10> */
.L_x_306:
[----:B------:R-:W1:Y:S01]  /*b7c0*/  LDC R4, c[0x0][0x65c] ;  /* 0x00019700ff047b82 */ /* 0x000e620000000800 */
[----:B------:R-:W-:Y:S01]  /*b7d0*/  ULDC UR4, c[0x0][0x648] ;  /* 0x0001920000047ab9 */ /* 0x000fe20000000800 */
[----:B------:R-:W-:Y:S01]  /*b7e0*/  LOP3.LUT R15, R15, UR22, RZ, 0xc0, !PT ;  /* 0x000000160f0f7c12 */ /* 0x000fe2000f8ec0ff */
[----:B--2---:R-:W-:Y:S01]  /*b7f0*/  IMAD.MOV R20, RZ, RZ, -R20 ;  /* 0x000000ffff147224 */ /* 0x004fe200078e0a14 */
[----:B------:R-:W-:Y:S01]  /*b800*/  SHF.R.U64 R2, R2, UR4, R3 ;  /* 0x0000000402027c19 */ /* 0x000fe20008001203 */
[----:B------:R-:W-:Y:S01]  /*b810*/  ULDC UR4, c[0x0][0x638] ;  /* 0x00018e0000047ab9 */ /* 0x000fe20000000800 */
[----:B------:R-:W-:Y:S01]  /*b820*/  LOP3.LUT R12, R12, UR13, RZ, 0xc0, !PT ;  /* 0x0000000d0c0c7c12 */ /* 0x000fe2000f8ec0ff */
[----:B------:R-:W-:Y:S01]  /*b830*/  ULDC UR5, c[0x0][0x610] ;  /* 0x0001840000057ab9 */ /* 0x000fe20000000800 */
[----:B------:R-:W-:Y:S01]  /*b840*/  IMAD.MOV.U32 R3, RZ, RZ, 0x1 ;  /* 0x00000001ff037424 */ /* 0x000fe200078e00ff */
[----:B-1----:R-:W-:Y:S01]  /*b850*/  ISETP.NE.AND P1, PT, R4, 0x1, PT ;  /* 0x000000010400780c */ /* 0x002fe20003f25270 */
[----:B------:R-:W-:-:S02]  /*b860*/  IMAD.MOV R4, RZ, RZ, -R2 ;  /* 0x000000ffff047224 */ /* 0x000fc400078e0a02 */
[----:B------:R-:W-:Y:S02]  /*b870*/  IMAD R2, R2, UR14, R15 ;  /* 0x0000000e02027c24 */ /* 0x000fe4000f8e020f */
[----:B------:R-:W-:Y:S01]  /*b880*/  IMAD R13, R4, UR4, R13 ;  /* 0x00000004040d7c24 */ /* 0x000fe2000f8e020d */
[----:B------:R-:W-:-:S07]  /*b890*/  ULDC UR4, c[0x0][0x600] ;  /* 0x0001800000047ab9 */ /* 0x000fce0000000800 */
[----:B0-----:R-:W-:-:S04]  /*b8a0*/  @P1 IMAD R11, R14, R20, R9 ;  /* 0x000000140e0b1224 */ /* 0x001fc800078e0209 */
[----:B------:R-:W-:Y:S02]  /*b8b0*/  IMAD R11, R2, UR5, R11 ;  /* 0x00000005020b7c24 */ /* 0x000fe4000f8e020b */
[----:B------:R-:W-:-:S05]  /*b8c0*/  IMAD R2, R13, UR4, R12 ;  /* 0x000000040d027c24 */ /* 0x000fca000f8e020c */
[----:B------:R-:W-:Y:S02]  /*b8d0*/  SEL R22, R2, R11, !P1 ;  /* 0x0000000b02167207 */ /* 0x000fe40004800000 */
[----:B------:R-:W-:Y:S01]  /*b8e0*/  SEL R19, R11, R2, !P1 ;  /* 0x000000020b137207 */ /* 0x000fe20004800000 */
[----:B------:R-:W-:-:S07]  /*b8f0*/  IMAD.MOV.U32 R2, RZ, RZ, R10 ;  /* 0x000000ffff027224 */ /* 0x000fce00078e000a */
.L_x_304:
[----:B------:R-:W-:Y:S05]  /*b900*/  BSYNC B1 ;  /* 0x0000000000017941 */ /* 0x000fea0003800000 */
.L_x_303:
[----:B------:R-:W-:-:S13]  /*b910*/  LOP3.LUT P1, RZ, R3, 0xff, RZ, 0xc0, !PT ;  /* 0x000000ff03ff7812 */ /* 0x000fda000782c0ff */
[----:B------:R-:W-:Y:S05]  /*b920*/  @P1 BRA `(.L_x_307) ;  /* 0xfffffff000e81947 */ /* 0x000fea000383ffff */
[----:B------:R-:W-:Y:S05]  /*b930*/  BSYNC B0 ;  /* 0x0000000000007941 */ /* 0x000fea0003800000 */
.L_x_295:
[----:B------:R-:W-:-:S03]  /*b940*/  UMOV UR4, 0xffffffff ;  /* 0xffffffff00047882 */ /* 0x000fc60000000000 */
[----:B------:R-:W-:Y:S05]  /*b950*/  BRA.DIV UR4, `(.L_x_308) ;  /* 0x0000000604647947 */ /* 0x000fea000b800000 */
[----:B------:R-:W-:-:S13]  /*b960*/  ELECT P6, URZ, PT ;  /* 0x00000000003f782f */ /* 0x000fda00038c0000 */
.L_x_325:
[----:B------:R-:W-:Y:S04]  /*b970*/  BSSY B0, `(.L_x_309) ;  /* 0x0000034000007945 */ /* 0x000fe80003800000 */
[----:B------:R-:W-:Y:S05]  /*b980*/  @!P6 BRA `(.L_x_310) ;  /* 0x0000000000c8e947 */ /* 0x000fea0003800000 */
[----:B------:R-:W-:-:S04]  /*b990*/  LOP3.LUT R16, R16, 0x2, RZ, 0xfc, !PT ;  /* 0x0000000210107812 */ /* 0x000fc800078efcff */
[----:B------:R-:W-:-:S13]  /*b9a0*/  ISETP.NE.AND P0, PT, R16, 0x3, PT ;  /* 0x000000031000780c */ /* 0x000fda0003f05270 */
[----:B------:R-:W-:Y:S05]  /*b9b0*/  @!P0 BRA `(.L_x_311) ;  /* 0x0000000000048947 */ /* 0x000fea0003800000 */
[----:B------:R-:W-:Y:S01]  /*b9c0*/  BPT.TRAP 0x1 ;  /* 0x000000040000795c */ /* 0x000fe20000300000 */
.L_x_311:
[----:B------:R-:W0:Y:S01]  /*b9d0*/  S2R R3, SR_CgaCtaId ;  /* 0x0000000000037919 */ /* 0x000e220000008800 */
[----:B------:R-:W-:Y:S02]  /*b9e0*/  MOV R2, 0x400 ;  /* 0x0000040000027802 */ /* 0x000fe40000000f00 */
[----:B------:R-:W-:Y:S02]  /*b9f0*/  SHF.L.U32 R4, R0, 0x1f, RZ ;  /* 0x0000001f00047819 */ /* 0x000fe400000006ff */
[----:B0-----:R-:W-:-:S05]  /*ba00*/  LEA R2, R3, R2, 0x18 ;  /* 0x0000000203027211 */ /* 0x001fca00078ec0ff */
[----:B------:R-:W-:-:S04]  /*ba10*/  VIADD R2, R2, 0x28 ;  /* 0x0000002802027836 */ /* 0x000fc80000000000 */
[C---:B------:R-:W-:Y:S02]  /*ba20*/  IMAD R9, R7.reuse, 0x8, R2 ;  /* 0x0000000807097824 */ /* 0x040fe400078e0202 */
[----:B------:R-:W-:Y:S02]  /*ba30*/  VIADD R7, R7, 0x1 ;  /* 0x0000000107077836 */ /* 0x000fe40000000000 */
[----:B------:R-:W0:Y:S03]  /*ba40*/  SYNCS.PHASECHK.TRANS64.TRYWAIT P0, [R9+URZ], R4 ;  /* 0x00000004090075a7 */ /* 0x000e26000800017f */
[----:B------:R-:W-:-:S04]  /*ba50*/  ISETP.NE.AND P1, PT, R7, 0x5, PT ;  /* 0x000000050700780c */ /* 0x000fc80003f25270 */
[----:B------:R-:W-:Y:S02]  /*ba60*/  SEL R3, RZ, 0x1, P1 ;  /* 0x00000001ff037807 */ /* 0x000fe40000800000 */
[----:B------:R-:W-:Y:S02]  /*ba70*/  SEL R7, R7, RZ, P1 ;  /* 0x000000ff07077207 */ /* 0x000fe40000800000 */
[----:B------:R-:W-:-:S03]  /*ba80*/  LOP3.LUT R6, R0, R3, RZ, 0x3c, !PT ;  /* 0x0000000300067212 */ /* 0x000fc600078e3cff */
[----:B------:R-:W-:Y:S01]  /*ba90*/  IMAD R8, R7, 0x8, R2 ;  /* 0x0000000807087824 */ /* 0x000fe200078e0202 */
[----:B------:R-:W-:Y:S01]  /*baa0*/  SHF.L.U32 R5, R6, 0x1f, RZ ;  /* 0x0000001f06057819 */ /* 0x000fe200000006ff */
[----:B0-----:R-:W-:Y:S06]  /*bab0*/  @!P0 BRA `(.L_x_312) ;  /* 0x00000004002c8947 */ /* 0x001fec0003800000 */
.L_x_326:
[----:B------:R-:W1:Y:S01]  /*bac0*/  SYNCS.PHASECHK.TRANS64.TRYWAIT P0, [R8+URZ], R5 ;  /* 0x00000005080075a7 */ /* 0x000e62000800017f */
[----:B------:R-:W-:-:S05]  /*bad0*/  VIADD R0, R7, 0x1 ;  /* 0x0000000107007836 */ /* 0x000fca0000000000 */
[----:B------:R-:W-:-:S04]  /*bae0*/  ISETP.NE.AND P1, PT, R0, 0x5, PT ;  /* 0x000000050000780c */ /* 0x000fc80003f25270 */
[----:B------:R-:W-:Y:S02]  /*baf0*/  SEL R3, RZ, 0x1, P1 ;  /* 0x00000001ff037807 */ /* 0x000fe40000800000 */
[----:B------:R-:W-:Y:S02]  /*bb00*/  SEL R7, R0, RZ, P1 ;  /* 0x000000ff00077207 */ /* 0x000fe40000800000 */
[----:B------:R-:W-:-:S03]  /*bb10*/  LOP3.LUT R6, R6, R3, RZ, 0x3c, !PT ;  /* 0x0000000306067212 */ /* 0x000fc600078e3cff */
[----:B0-----:R-:W-:Y:S01]  /*bb20*/  IMAD R9, R7, 0x8, R2 ;  /* 0x0000000807097824 */ /* 0x001fe200078e0202 */
[----:B------:R-:W-:Y:S01]  /*bb30*/  SHF.L.U32 R4, R6, 0x1f, RZ ;  /* 0x0000001f06047819 */ /* 0x000fe200000006ff */
[----:B-1----:R-:W-:Y:S06]  /*bb40*/  @!P0 BRA `(.L_x_313) ;  /* 0x00000004001c8947 */ /* 0x002fec0003800000 */
.L_x_327:
[----:B------:R-:W1:Y:S01]  /*bb50*/  SYNCS.PHASECHK.TRANS64.TRYWAIT P0, [R9+URZ], R4 ;  /* 0x00000004090075a7 */ /* 0x000e62000800017f */
[----:B------:R-:W-:-:S05]  /*bb60*/  VIADD R0, R7, 0x1 ;  /* 0x0000000107007836 */ /* 0x000fca0000000000 */
[----:B------:R-:W-:-:S04]  /*bb70*/  ISETP.NE.AND P1, PT, R0, 0x5, PT ;  /* 0x000000050000780c */ /* 0x000fc80003f25270 */
[----:B------:R-:W-:Y:S02]  /*bb80*/  SEL R3, RZ, 0x1, P1 ;  /* 0x00000001ff037807 */ /* 0x000fe40000800000 */
[----:B------:R-:W-:Y:S02]  /*bb90*/  SEL R7, R0, RZ, P1 ;  /* 0x000000ff00077207 */ /* 0x000fe40000800000 */
[----:B------:R-:W-:-:S03]  /*bba0*/  LOP3.LUT R11, R6, R3, RZ, 0x3c, !PT ;  /* 0x00000003060b7212 */ /* 0x000fc600078e3cff */
[----:B------:R-:W-:Y:S01]  /*bbb0*/  IMAD R6, R7, 0x8, R2 ;  /* 0x0000000807067824 */ /* 0x000fe200078e0202 */
[----:B0-----:R-:W-:Y:S01]  /*bbc0*/  SHF.L.U32 R5, R11, 0x1f, RZ ;  /* 0x0000001f0b057819 */ /* 0x001fe200000006ff */
[----:B-1----:R-:W-:Y:S06]  /*bbd0*/  @!P0 BRA `(.L_x_314) ;  /* 0x00000004000c8947 */ /* 0x002fec0003800000 */
.L_x_328:
[----:B------:R-:W1:Y:S01]  /*bbe0*/  SYNCS.PHASECHK.TRANS64.TRYWAIT P0, [R6+URZ], R5 ;  /* 0x00000005060075a7 */ /* 0x000e62000800017f */
[----:B------:R-:W-:-:S05]  /*bbf0*/  VIADD R0, R7, 0x1 ;  /* 0x0000000107007836 */ /* 0x000fca0000000000 */
[----:B------:R-:W-:-:S04]  /*bc00*/  ISETP.NE.AND P1, PT, R0, 0x5, PT ;  /* 0x000000050000780c */ /* 0x000fc80003f25270 */
[----:B0-----:R-:W-:Y:S02]  /*bc10*/  SEL R4, RZ, 0x1, P1 ;  /* 0x00000001ff047807 */ /* 0x001fe40000800000 */
[----:B------:R-:W-:Y:S02]  /*bc20*/  SEL R3, R0, RZ, P1 ;  /* 0x000000ff00037207 */ /* 0x000fe40000800000 */
[----:B------:R-:W-:Y:S01]  /*bc30*/  LOP3.LUT R0, R11, R4, RZ, 0x3c, !PT ;  /* 0x000000040b007212 */ /* 0x000fe200078e3cff */
[----:B-1----:R-:W-:Y:S06]  /*bc40*/  @!P0 BRA `(.L_x_315) ;  /* 0x0000000400048947 */ /* 0x002fec0003800000 */
.L_x_329:
[----:B------:R-:W-:Y:S01]  /*bc50*/  IMAD R3, R3, 0x8, R2 ;  /* 0x0000000803037824 */ /* 0x000fe200078e0202 */
[----:B------:R-:W-:-:S07]  /*bc60*/  SHF.L.U32 R0, R0, 0x1f, RZ ;  /* 0x0000001f00007819 */ /* 0x000fce00000006ff */
.L_x_316:
[----:B-1----:R1:W2:Y:S02]  /*bc70*/  SYNCS.PHASECHK.TRANS64.TRYWAIT P0, [R3+URZ], R0 ;  /* 0x00000000030075a7 */ /* 0x0022a4000800017f */
[----:B--2---:R-:W-:Y:S05]  /*bc80*/  @!P0 NANOSLEEP.SYNCS 0x989680 ;  /* 0x009896800000895d */ /* 0x004fea0003900000 */
[----:B------:R-:W2:Y:S02]  /*bc90*/  @!P0 SYNCS.PHASECHK.TRANS64 P0, [R3+URZ], R0 ;  /* 0x00000000030085a7 */ /* 0x000ea4000800007f */
[----:B--2---:R-:W-:Y:S05]  /*bca0*/  @!P0 BRA `(.L_x_316) ;  /* 0xfffffffc00f08947 */ /* 0x004fea000383ffff */
.L_x_310:
[----:B------:R-:W-:Y:S05]  /*bcb0*/  BSYNC B0 ;  /* 0x0000000000007941 */ /* 0x000fea0003800000 */
.L_x_309:
[----:B------:R-:W-:Y:S05]  /*bcc0*/  EXIT ;  /* 0x000000000000794d */ /* 0x000fea0003800000 */
.L_x_19:
[----:B-1----:R1:W2:Y:S02]  /*bcd0*/  SYNCS.PHASECHK.TRANS64.TRYWAIT P0, [R161+URZ], R0 ;  /* 0x00000000a10075a7 */ /* 0x0022a4000800017f */
[----:B--2---:R-:W-:Y:S05]  /*bce0*/  @!P0 NANOSLEEP.SYNCS 0x989680 ;  /* 0x009896800000895d */ /* 0x004fea0003900000 */
[----:B------:R-:W2:Y:S02]  /*bcf0*/  @!P0 SYNCS.PHASECHK.TRANS64 P0, [R161+URZ], R0 ;  /* 0x00000000a10085a7 */ /* 0x000ea4000800007f */
[----:B--2---:R-:W-:Y:S05]  /*bd00*/  @!P0 BRA `(.L_x_19) ;  /* 0xfffffffc00f08947 */ /* 0x004fea000383ffff */
[----:B------:R-:W-:Y:S05]  /*bd10*/  BRA `(.L_x_317) ;  /* 0xffffff5800787947 */ /* 0x000fea000383ffff */
.L_x_24:
[----:B--2---:R2:W3:Y:S02]  /*bd20*/  SYNCS.PHASECHK.TRANS64.TRYWAIT P1, [R3+URZ], R0 ;  /* 0x00000000030075a7 */ /* 0x0044e4000802017f */
[----:B---3--:R-:W-:Y:S05]  /*bd30*/  @!P1 NANOSLEEP.SYNCS 0x989680 ;  /* 0x009896800000995d */ /* 0x008fea0003900000 */
[----:B------:R-:W3:Y:S02]  /*bd40*/  @!P1 SYNCS.PHASECHK.TRANS64 P1, [R3+URZ], R0 ;  /* 0x00000000030095a7 */ /* 0x000ee4000802007f */
[----:B---3--:R-:W-:Y:S05]  /*bd50*/  @!P1 BRA `(.L_x_24) ;  /* 0xfffffffc00f09947 */ /* 0x008fea000383ffff */
[----:B------:R-:W-:Y:S05]  /*bd60*/  BRA `(.L_x_23) ;  /* 0xffffff5800e47947 */ /* 0x000fea000383ffff */
.L_x_29:
[----:B--2---:R-:W-:-:S04]  /*bd70*/  IMAD.U32 R5, RZ, RZ, UR7 ;  /* 0x00000007ff057e24 */ /* 0x004fc8000f8e00ff */
[----:B------:R2:W3:Y:S03]  /*bd80*/  SYNCS.PHASECHK.TRANS64.TRYWAIT P1, [R5+URZ], R4 ;  /* 0x00000004050075a7 */ /* 0x0004e6000802017f */
[----:B---3--:R-:W-:Y:S05]  /*bd90*/  @!P1 NANOSLEEP.SYNCS 0x989680 ;  /* 0x009896800000995d */ /* 0x008fea0003900000 */
[----:B------:R-:W3:Y:S02]  /*bda0*/  @!P1 SYNCS.PHASECHK.TRANS64 P1, [R5+URZ], R4 ;  /* 0x00000004050095a7 */ /* 0x000ee4000802007f */
[----:B---3--:R-:W-:Y:S05]  /*bdb0*/  @!P1 BRA `(.L_x_29) ;  /* 0xfffffffc00ec9947 */ /* 0x008fea000383ffff */
[----:B------:R-:W-:Y:S05]  /*bdc0*/  BRA `(.L_x_28) ;  /* 0xffffff6000407947 */ /* 0x000fea000383ffff */
.L_x_35:
[----:B-1----:R1:W2:Y:S02]  /*bdd0*/  SYNCS.PHASECHK.TRANS64.TRYWAIT P0, [R161+URZ+0x10], R0 ;  /* 0x00001000a10075a7 */ /* 0x0022a4000800017f */
[----:B--2---:R-:W-:Y:S05]  /*bde0*/  @!P0 NANOSLEEP.SYNCS 0x989680 ;  /* 0x009896800000895d */ /* 0x004fea0003900000 */
[----:B------:R-:W2:Y:S02]  /*bdf0*/  @!P0 SYNCS.PHASECHK.TRANS64 P0, [R161+URZ+0x10], R0 ;  /* 0x00001000a10085a7 */ /* 0x000ea4000800007f */
[----:B--2---:R-:W-:Y:S05]  /*be00*/  @!P0 BRA `(.L_x_35) ;  /* 0xfffffffc00f08947 */ /* 0x004fea000383ffff */
[----:B------:R-:W-:Y:S05]  /*be10*/  BRA `(.L_x_318) ;  /* 0xffffff6800187947 */ /* 0x000fea000383ffff */
.L_x_296:
[----:B------:R-:W-:Y:S01]  /*be20*/  BSSY B1, `(.L_x_319) ;  /* 0x0000006000017945 */ /* 0x000fe20003800000 */
[----:B------:R-:W-:-:S07]  /*be30*/  IMAD.MOV.U32 R15, RZ, RZ, -0x1 ;  /* 0xffffffffff0f7424 */ /* 0x000fce00078e00ff */
[----:B-----5:R-:W-:Y:S05]  /*be40*/  WARPSYNC.COLLECTIVE R15, `(.L_x_320) ;  /* 0x000000000f0c7348 */ /* 0x020fea0003c00000 */
[----:B------:R-:W-:Y:S02]  /*be50*/  ELECT P6, UR62, PT ;  /* 0x00000000003e782f */ /* 0x000fe400038c0000 */
[----:B------:R-:W-:Y:S01]  /*be60*/  MOV R14, UR62 ;  /* 0x0000003e000e7c02 */ /* 0x000fe20008000f00 */
[----:B-----5:R-:W-:Y:S10]  /*be70*/  ENDCOLLECTIVE ;  /* 0x000000000000791b */ /* 0x020ff40003800000 */
.L_x_320:
[----:B------:R-:W-:Y:S05]  /*be80*/  BSYNC B1 ;  /* 0x0000000000017941 */ /* 0x000fea0003800000 */
.L_x_319:
[----:B------:R-:W-:Y:S05]  /*be90*/  BRA `(.L_x_321) ;  /* 0xffffffec00987947 */ /* 0x000fea000383ffff */
.L_x_299:
[----:B0-----:R0:W1:Y:S02]  /*bea0*/  SYNCS.PHASECHK.TRANS64.TRYWAIT P1, [R10+URZ+0x28], R5 ;  /* 0x000028050a0075a7 */ /* 0x001064000802017f */
[----:B-1----:R-:W-:Y:S05]  /*beb0*/  @!P1 NANOSLEEP.SYNCS 0x989680 ;  /* 0x009896800000995d */ /* 0x002fea0003900000 */
[----:B------:R-:W1:Y:S02]  /*bec0*/  @!P1 SYNCS.PHASECHK.TRANS64 P1, [R10+URZ+0x28], R5 ;  /* 0x000028050a0095a7 */ /* 0x000e64000802007f */
[----:B-1----:R-:W-:Y:S05]  /*bed0*/  @!P1 BRA `(.L_x_299) ;  /* 0xfffffffc00f09947 */ /* 0x002fea000383ffff */
[----:B------:R-:W-:Y:S05]  /*bee0*/  BRA `(.L_x_322) ;  /* 0xffffffec00d07947 */ /* 0x000fea000383ffff */
.L_x_308:
[----:B------:R-:W-:Y:S01]  /*bef0*/  BSSY B0, `(.L_x_323) ;  /* 0x0000006000007945 */ /* 0x000fe20003800000 */
[----:B------:R-:W-:-:S07]  /*bf00*/  IMAD.MOV.U32 R15, RZ, RZ, -0x1 ;  /* 0xffffffffff0f7424 */ /* 0x000fce00078e00ff */
[----:B-----5:R-:W-:Y:S05]  /*bf10*/  WARPSYNC.COLLECTIVE R15, `(.L_x_324) ;  /* 0x000000000f0c7348 */ /* 0x020fea0003c00000 */
[----:B------:R-:W-:Y:S02]  /*bf20*/  ELECT P6, UR62, PT ;  /* 0x00000000003e782f */ /* 0x000fe400038c0000 */
[----:B------:R-:W-:Y:S01]  /*bf30*/  MOV R14, UR62 ;  /* 0x0000003e000e7c02 */ /* 0x000fe20008000f00 */
[----:B-----5:R-:W-:Y:S10]  /*bf40*/  ENDCOLLECTIVE ;  /* 0x000000000000791b */ /* 0x020ff40003800000 */
.L_x_324:
[----:B------:R-:W-:Y:S05]  /*bf50*/  BSYNC B0 ;  /* 0x0000000000007941 */ /* 0x000fea0003800000 */
.L_x_323:
[----:B------:R-:W-:Y:S05]  /*bf60*/  BRA `(.L_x_325) ;  /* 0xfffffff800807947 */ /* 0x000fea000383ffff */
.L_x_312:
[----:B0-----:R0:W1:Y:S02]  /*bf70*/  SYNCS.PHASECHK.TRANS64.TRYWAIT P0, [R9+URZ], R4 ;  /* 0x00000004090075a7 */ /* 0x001064000800017f */
[----:B-1----:R-:W-:Y:S05]  /*bf80*/  @!P0 NANOSLEEP.SYNCS 0x989680 ;  /* 0x009896800000895d */ /* 0x002fea0003900000 */
[----:B------:R-:W1:Y:S02]  /*bf90*/  @!P0 SYNCS.PHASECHK.TRANS64 P0, [R9+URZ], R4 ;  /* 0x00000004090085a7 */ /* 0x000e64000800007f */
[----:B-1----:R-:W-:Y:S05]  /*bfa0*/  @!P0 BRA `(.L_x_312) ;  /* 0xfffffffc00f08947 */ /* 0x002fea000383ffff */
[----:B------:R-:W-:Y:S05]  /*bfb0*/  BRA `(.L_x_326) ;  /* 0xfffffff800c07947 */ /* 0x000fea000383ffff */
.L_x_313:
[----:B0-----:R0:W1:Y:S02]  /*bfc0*/  SYNCS.PHASECHK.TRANS64.TRYWAIT P0, [R8+URZ], R5 ;  /* 0x00000005080075a7 */ /* 0x001064000800017f */
[----:B-1----:R-:W-:Y:S05]  /*bfd0*/  @!P0 NANOSLEEP.SYNCS 0x989680 ;  /* 0x009896800000895d */ /* 0x002fea0003900000 */
[----:B------:R-:W1:Y:S02]  /*bfe0*/  @!P0 SYNCS.PHASECHK.TRANS64 P0, [R8+URZ], R5 ;  /* 0x00000005080085a7 */ /* 0x000e64000800007f */
[----:B-1----:R-:W-:Y:S05]  /*bff0*/  @!P0 BRA `(.L_x_313) ;  /* 0xfffffffc00f08947 */ /* 0x002fea000383ffff */
[----:B------:R-:W-:Y:S05]  /*c000*/  BRA `(.L_x_327) ;  /* 0xfffffff800d07947 */ /* 0x000fea000383ffff */
.L_x_314:
[----:B0-----:R0:W1:Y:S02]  /*c010*/  SYNCS.PHASECHK.TRANS64.TRYWAIT P0, [R9+URZ], R4 ;  /* 0x00000004090075a7 */ /* 0x001064000800017f */
[----:B-1----:R-:W-:Y:S05]  /*c020*/  @!P0 NANOSLEEP.SYNCS 0x989680 ;  /* 0x009896800000895d */ /* 0x002fea0003900000 */
[----:B------:R-:W1:Y:S02]  /*c030*/  @!P0 SYNCS.PHASECHK.TRANS64 P0, [R9+URZ], R4 ;  /* 0x00000004090085a7 */ /* 0x000e64000800007f */
[----:B-1----:R-:W-:Y:S05]  /*c040*/  @!P0 BRA `(.L_x_314) ;  /* 0xfffffffc00f08947 */ /* 0x002fea000383ffff */
[----:B------:R-:W-:Y:S05]  /*c050*/  BRA `(.L_x_328) ;  /* 0xfffffff800e07947 */ /* 0x000fea000383ffff */
.L_x_315:
[----:B0-----:R0:W1:Y:S02]  /*c060*/  SYNCS.PHASECHK.TRANS64.TRYWAIT P0, [R6+URZ], R5 ;  /* 0x00000005060075a7 */ /* 0x001064000800017f */
[----:B-1----:R-:W-:Y:S05]  /*c070*/  @!P0 NANOSLEEP.SYNCS 0x989680 ;  /* 0x009896800000895d */ /* 0x002fea0003900000 */
[----:B------:R-:W1:Y:S02]  /*c080*/  @!P0 SYNCS.PHASECHK.TRANS64 P0, [R6+URZ], R5 ;  /* 0x00000005060085a7 */ /* 0x000e64000800007f */
[----:B-1----:R-:W-:Y:S05]  /*c090*/  @!P0 BRA `(.L_x_315) ;  /* 0xfffffffc00f08947 */ /* 0x002fea000383ffff */
[----:B------:R-:W-:Y:S05]  /*c0a0*/  BRA `(.L_x_329) ;  /* 0xfffffff800e87947 */ /* 0x000fea000383ffff */
.L_x_330:
[----:B------:R-:W-:-:S00]  /*c0b0*/  BRA `(.L_x_330) ;  /* 0xfffffffc00fc7947 */ /* 0x000fc0000383ffff */
[----:B------:R-:W-:-:S00]  /*c0c0*/  NOP ;  /* 0x0000000000007918 */ /* 0x000fc00000000000 */
        /* <DEDUP_REMOVED lines=11> */
.L_x_331:


//--------------------- .nv.global.init           --------------------------
	.section	.nv.global.init,"aw",@progbits
.nv.global.init:
	.type		$str$22,@object
	.size		$str$22,($str$23 - $str$22)
$str$22:
        /*0000*/ 	.byte	0x6b, 0x5f, 0x74, 0x69, 0x6c, 0x65, 0x5f, 0x63, 0x6f, 0x75, 0x6e, 0x74, 0x20, 0x3e, 0x3d, 0x20
        /*0010*/ 	.byte	0x31, 0x00
	.type		$str$23,@object
	.size		$str$23,(__unnamed_1 - $str$23)
$str$23:
        /*0012*/ 	.byte	0x2f, 0x74, 0x6d, 0x70, 0x2f, 0x63, 0x75, 0x74, 0x6c, 0x61, 0x73, 0x73, 0x5f, 0x73, 0x77, 0x65
        /*0022*/ 	.byte	0x65, 0x70, 0x5f, 0x73, 0x72, 0x63, 0x2f, 0x69, 0x6e, 0x63, 0x6c, 0x75, 0x64, 0x65, 0x2f, 0x63
        /*0032*/ 	.byte	0x75, 0x74, 0x6c, 0x61, 0x73, 0x73, 0x2f, 0x67, 0x65, 0x6d, 0x6d, 0x2f, 0x63, 0x6f, 0x6c, 0x6c
        /*0042*/ 	.byte	0x65, 0x63, 0x74, 0x69, 0x76, 0x65, 0x2f, 0x73, 0x6d, 0x39, 0x30, 0x5f, 0x6d, 0x6d, 0x61, 0x5f
        /*0052*/ 	.byte	0x74, 0x6d, 0x61, 0x5f, 0x67, 0x6d, 0x6d, 0x61, 0x5f, 0x73, 0x73, 0x5f, 0x77, 0x61, 0x72, 0x70
        /*0062*/ 	.byte	0x73, 0x70, 0x65, 0x63, 0x69, 0x61, 0x6c, 0x69, 0x7a, 0x65, 0x64, 0x2e, 0x68, 0x70, 0x70, 0x00
	.type		__unnamed_1,@object
	.size		__unnamed_1,(.L_0 - __unnamed_1)
__unnamed_1:
        /*0072*/ 	.byte	0x76, 0x6f, 0x69, 0x64, 0x20, 0x63, 0x75, 0x74, 0x6c, 0x61, 0x73, 0x73, 0x3a, 0x3a, 0x67, 0x65
        /* <DEDUP_REMOVED lines=180> */
        /*0bc2*/ 	.byte	0x65, 0x3a, 0x3a, 0x69, 0x64, 0x65, 0x6e, 0x74, 0x69, 0x74, 0x79, 0x5d, 0x00
.L_0:


//--------------------- .nv.shared._ZN7cutlass13device_kernelINS_4gemm6kernel13GemmUniversalIN4cute5tupleIJiiiiEEENS1_10collective13CollectiveMmaINS1_34MainloopSm90TmaGmmaWarpSpecializedILi5ENS5_IJNS4_1CILi2EEESB_NSA_ILi1EEEEEENS1_32KernelTmaWarpSpecializedPingpongEEENS5_IJNSA_ILi64EEENSA_ILi256EEENSA_ILi128EEEEEENS_6half_tENS5_IJlSC_lEEESK_SL_NS4_8TiledMMAINS4_8MMA_AtomIJNS4_4SM904GMMA26MMA_64x256x16_F32F16F16_SSILNSP_5MajorE0ELSR_0ELNSP_7ScaleInE1ELSS_1EEEEEENS4_6LayoutINS5_IJSC_SC_SC_EEENS5_IJNSA_ILi0EEESX_SX_EEEEENS5_IJNS4_10UnderscoreES10_S10_EEEEENS4_23SM90_TMA_LOAD_MULTICASTENS4_14ComposedLayoutINS4_7SwizzleILi3ELi4ELi3EEENS4_18smem_ptr_flag_bitsILi16EEENSV_INS5_IJNSA_ILi8EEESG_EEENS5_IJSG_SC_EEEEEEEvNS4_8identityES13_S1D_vS1E_EENS_8epilogue10collective6detail29Sm90TmaWarpSpecializedAdapterINS1H_15DefaultEpilogueISK_SL_SL_NS1G_6thread17LinearCombinationISK_Li1EffLNS1L_9ScaleType4KindE0ELNS_15FloatRoundStyleE2ESK_EENS1_15EpilogueDefaultEEEEEvvEEEEvNT_6ParamsE --------------------------
	.section	.nv.shared._ZN7cutlass13device_kernelINS_4gemm6kernel13GemmUniversalIN4cute5tupleIJiiiiEEENS1_10collective13CollectiveMmaINS1_34MainloopSm90TmaGmmaWarpSpecializedILi5ENS5_IJNS4_1CILi2EEESB_NSA_ILi1EEEEEENS1_32KernelTmaWarpSpecializedPingpongEEENS5_IJNSA_ILi64EEENSA_ILi256EEENSA_ILi128EEEEEENS_6half_tENS5_IJlSC_lEEESK_SL_NS4_8TiledMMAINS4_8MMA_AtomIJNS4_4SM904GMMA26MMA_64x256x16_F32F16F16_SSILNSP_5MajorE0ELSR_0ELNSP_7ScaleInE1ELSS_1EEEEEENS4_6LayoutINS5_IJSC_SC_SC_EEENS5_IJNSA_ILi0EEESX_SX_EEEEENS5_IJNS4_10UnderscoreES10_S10_EEEEENS4_23SM90_TMA_LOAD_MULTICASTENS4_14ComposedLayoutINS4_7SwizzleILi3ELi4ELi3EEENS4_18smem_ptr_flag_bitsILi16EEENSV_INS5_IJNSA_ILi8EEESG_EEENS5_IJSG_SC_EEEEEEEvNS4_8identityES13_S1D_vS1E_EENS_8epilogue10collective6detail29Sm90TmaWarpSpecializedAdapterINS1H_15DefaultEpilogueISK_SL_SL_NS1G_6thread17LinearCombinationISK_Li1EffLNS1L_9ScaleType4KindE0ELNS_15FloatRoundStyleE2ESK_EENS1_15EpilogueDefaultEEEEEvvEEEEvNT_6ParamsE,"aw",@nobits
	.sectionflags	@""
	.align	16
	.zero		1024


//--------------------- .nv.shared.reserved.0     --------------------------
	.section	.nv.shared.reserved.0,"aw",@nobits
	.weak		__nv_reservedSMEM_offset_0_alias
	.size		__nv_reservedSMEM_offset_0_alias, 0, 0
	.other		__nv_reservedSMEM_offset_0_alias,@"STO_CUDA_RESERVED_SHARED STV_DEFAULT"
__nv_reservedSMEM_offset_0_alias:
	.zero		0


//--------------------- .nv.global                --------------------------
	.section	.nv.global,"aw",@nobits
.nv.global:
	.type		_ZN39_INTERNAL_04677843_4_k_cu_b3d8437e_41084cute1_E,@object
	.size		_ZN39_INTERNAL_04677843_4_k_cu_b3d8437e_41084cute1_E,(_ZN39_INTERNAL_04677843_4_k_cu_b3d8437e_41084cuda3std3__45__cpo6cbeginE - _ZN39_INTERNAL_04677843_4_k_cu_b3d8437e_41084cute1_E)
_ZN39_INTERNAL_04677843_4_k_cu_b3d8437e_41084cute1_E:
	.zero		1
	.type		_ZN39_INTERNAL_04677843_4_k_cu_b3d8437e_41084cuda3std3__45__cpo6cbeginE,@object
	.size		_ZN39_INTERNAL_04677843_4_k_cu_b3d8437e_41084cuda3std3__45__cpo6cbeginE,(_ZN39_INTERNAL_04677843_4_k_cu_b3d8437e_41084cuda3std3__48in_placeE - _ZN39_INTERNAL_04677843_4_k_cu_b3d8437e_41084cuda3std3__45__cpo6cbeginE)
_ZN39_INTERNAL_04677843_4_k_cu_b3d8437e_41084cuda3std3__45__cpo6cbeginE:
	.zero		1
	.type		_ZN39_INTERNAL_04677843_4_k_cu_b3d8437e_41084cuda3std3__48in_placeE,@object
	.size		_ZN39_INTERNAL_04677843_4_k_cu_b3d8437e_41084cuda3std3__48in_placeE,(_ZN39_INTERNAL_04677843_4_k_cu_b3d8437e_41084cuda3std6ranges3__45__cpo9iter_moveE - _ZN39_INTERNAL_04677843_4_k_cu_b3d8437e_41084cuda3std3__48in_placeE)
_ZN39_INTERNAL_04677843_4_k_cu_b3d8437e_41084cuda3std3__48in_placeE:
	.zero		1
	.type		_ZN39_INTERNAL_04677843_4_k_cu_b3d8437e_41084cuda3std6ranges3__45__cpo9iter_moveE,@object
	.size		_ZN39_INTERNAL_04677843_4_k_cu_b3d8437e_41084cuda3std6ranges3__45__cpo9iter_moveE,(_ZN39_INTERNAL_04677843_4_k_cu_b3d8437e_41084cuda3std3__45__cpo5beginE - _ZN39_INTERNAL_04677843_4_k_cu_b3d8437e_41084cuda3std6ranges3__45__cpo9iter_moveE)
_ZN39_INTERNAL_04677843_4_k_cu_b3d8437e_41084cuda3std6ranges3__45__cpo9iter_moveE:
	.zero		1
	.type		_ZN39_INTERNAL_04677843_4_k_cu_b3d8437e_41084cuda3std3__45__cpo5beginE,@object
	.size		_ZN39_INTERNAL_04677843_4_k_cu_b3d8437e_41084cuda3std3__45__cpo5beginE,(_ZN39_INTERNAL_04677843_4_k_cu_b3d8437e_41084cuda3std3__441_GLOBAL__N__04677843_4_k_cu_b3d8437e_41086ignoreE - _ZN39_INTERNAL_04677843_4_k_cu_b3d8437e_41084cuda3std3__45__cpo5beginE)
_ZN39_INTERNAL_04677843_4_k_cu_b3d8437e_41084cuda3std3__45__cpo5beginE:
	.zero		1
	.type		_ZN39_INTERNAL_04677843_4_k_cu_b3d8437e_41084cuda3std3__441_GLOBAL__N__04677843_4_k_cu_b3d8437e_41086ignoreE,@object
	.size		_ZN39_INTERNAL_04677843_4_k_cu_b3d8437e_41084cuda3std3__441_GLOBAL__N__04677843_4_k_cu_b3d8437e_41086ignoreE,(_ZN39_INTERNAL_04677843_4_k_cu_b3d8437e_41084cute7productE - _ZN39_INTERNAL_04677843_4_k_cu_b3d8437e_41084cuda3std3__441_GLOBAL__N__04677843_4_k_cu_b3d8437e_41086ignoreE)
_ZN39_INTERNAL_04677843_4_k_cu_b3d8437e_41084cuda3std3__441_GLOBAL__N__04677843_4_k_cu_b3d8437e_41086ignoreE:
	.zero		1
	.type		_ZN39_INTERNAL_04677843_4_k_cu_b3d8437e_41084cute7productE,@object
	.size		_ZN39_INTERNAL_04677843_4_k_cu_b3d8437e_41084cute7productE,(_ZN39_INTERNAL_04677843_4_k_cu_b3d8437e_41084cuda3std3__45__cpo3endE - _ZN39_INTERNAL_04677843_4_k_cu_b3d8437e_41084cute7productE)
_ZN39_INTERNAL_04677843_4_k_cu_b3d8437e_41084cute7productE:
	.zero		1
	.type		_ZN39_INTERNAL_04677843_4_k_cu_b3d8437e_41084cuda3std3__45__cpo3endE,@object
	.size		_ZN39_INTERNAL_04677843_4_k_cu_b3d8437e_41084cuda3std3__45__cpo3endE,(_ZN39_INTERNAL_04677843_4_k_cu_b3d8437e_41084cuda3std3__419piecewise_constructE - _ZN39_INTERNAL_04677843_4_k_cu_b3d8437e_41084cuda3std3__45__cpo3endE)
_ZN39_INTERNAL_04677843_4_k_cu_b3d8437e_41084cuda3std3__45__cpo3endE:
	.zero		1
	.type		_ZN39_INTERNAL_04677843_4_k_cu_b3d8437e_41084cuda3std3__419piecewise_constructE,@object
	.size		_ZN39_INTERNAL_04677843_4_k_cu_b3d8437e_41084cuda3std3__419piecewise_constructE,(_ZN39_INTERNAL_04677843_4_k_cu_b3d8437e_41084cuda3std3__45__cpo4cendE - _ZN39_INTERNAL_04677843_4_k_cu_b3d8437e_41084cuda3std3__419piecewise_constructE)
_ZN39_INTERNAL_04677843_4_k_cu_b3d8437e_41084cuda3std3__419piecewise_constructE:
	.zero		1
	.type		_ZN39_INTERNAL_04677843_4_k_cu_b3d8437e_41084cuda3std3__45__cpo4cendE,@object
	.size		_ZN39_INTERNAL_04677843_4_k_cu_b3d8437e_41084cuda3std3__45__cpo4cendE,(_ZN39_INTERNAL_04677843_4_k_cu_b3d8437e_41084cuda3std6ranges3__45__cpo4swapE - _ZN39_INTERNAL_04677843_4_k_cu_b3d8437e_41084cuda3std3__45__cpo4cendE)
_ZN39_INTERNAL_04677843_4_k_cu_b3d8437e_41084cuda3std3__45__cpo4cendE:
	.zero		1
	.type		_ZN39_INTERNAL_04677843_4_k_cu_b3d8437e_41084cuda3std6ranges3__45__cpo4swapE,@object
	.size		_ZN39_INTERNAL_04677843_4_k_cu_b3d8437e_41084cuda3std6ranges3__45__cpo4swapE,(.L_8 - _ZN39_INTERNAL_04677843_4_k_cu_b3d8437e_41084cuda3std6ranges3__45__cpo4swapE)
_ZN39_INTERNAL_04677843_4_k_cu_b3d8437e_41084cuda3std6ranges3__45__cpo4swapE:
	.zero		1
.L_8:


//--------------------- .nv.constant0._ZN7cutlass13device_kernelINS_4gemm6kernel13GemmUniversalIN4cute5tupleIJiiiiEEENS1_10collective13CollectiveMmaINS1_34MainloopSm90TmaGmmaWarpSpecializedILi5ENS5_IJNS4_1CILi2EEESB_NSA_ILi1EEEEEENS1_32KernelTmaWarpSpecializedPingpongEEENS5_IJNSA_ILi64EEENSA_ILi256EEENSA_ILi128EEEEEENS_6half_tENS5_IJlSC_lEEESK_SL_NS4_8TiledMMAINS4_8MMA_AtomIJNS4_4SM904GMMA26MMA_64x256x16_F32F16F16_SSILNSP_5MajorE0ELSR_0ELNSP_7ScaleInE1ELSS_1EEEEEENS4_6LayoutINS5_IJSC_SC_SC_EEENS5_IJNSA_ILi0EEESX_SX_EEEEENS5_IJNS4_10UnderscoreES10_S10_EEEEENS4_23SM90_TMA_LOAD_MULTICASTENS4_14ComposedLayoutINS4_7SwizzleILi3ELi4ELi3EEENS4_18smem_ptr_flag_bitsILi16EEENSV_INS5_IJNSA_ILi8EEESG_EEENS5_IJSG_SC_EEEEEEEvNS4_8identityES13_S1D_vS1E_EENS_8epilogue10collective6detail29Sm90TmaWarpSpecializedAdapterINS1H_15DefaultEpilogueISK_SL_SL_NS1G_6thread17LinearCombinationISK_Li1EffLNS1L_9ScaleType4KindE0ELNS_15FloatRoundStyleE2ESK_EENS1_15EpilogueDefaultEEEEEvvEEEEvNT_6ParamsE --------------------------
	.section	.nv.constant0._ZN7cutlass13device_kernelINS_4gemm6kernel13GemmUniversalIN4cute5tupleIJiiiiEEENS1_10collective13CollectiveMmaINS1_34MainloopSm90TmaGmmaWarpSpecializedILi5ENS5_IJNS4_1CILi2EEESB_NSA_ILi1EEEEEENS1_32KernelTmaWarpSpecializedPingpongEEENS5_IJNSA_ILi64EEENSA_ILi256EEENSA_ILi128EEEEEENS_6half_tENS5_IJlSC_lEEESK_SL_NS4_8TiledMMAINS4_8MMA_AtomIJNS4_4SM904GMMA26MMA_64x256x16_F32F16F16_SSILNSP_5MajorE0ELSR_0ELNSP_7ScaleInE1ELSS_1EEEEEENS4_6LayoutINS5_IJSC_SC_SC_EEENS5_IJNSA_ILi0EEESX_SX_EEEEENS5_IJNS4_10UnderscoreES10_S10_EEEEENS4_23SM90_TMA_LOAD_MULTICASTENS4_14ComposedLayoutINS4_7SwizzleILi3ELi4ELi3EEENS4_18smem_ptr_flag_bitsILi16EEENSV_INS5_IJNSA_ILi8EEESG_EEENS5_IJSG_SC_EEEEEEEvNS4_8identityES13_S1D_vS1E_EENS_8epilogue10collective6detail29Sm90TmaWarpSpecializedAdapterINS1H_15DefaultEpilogueISK_SL_SL_NS1G_6thread17LinearCombinationISK_Li1EffLNS1L_9ScaleType4KindE0ELNS_15FloatRoundStyleE2ESK_EENS1_15EpilogueDefaultEEEEEvvEEEEvNT_6ParamsE,"a",@progbits
	.sectionflags	@""
	.align	4
.nv.constant0._ZN7cutlass13device_kernelINS_4gemm6kernel13GemmUniversalIN4cute5tupleIJiiiiEEENS1_10collective13CollectiveMmaINS1_34MainloopSm90TmaGmmaWarpSpecializedILi5ENS5_IJNS4_1CILi2EEESB_NSA_ILi1EEEEEENS1_32KernelTmaWarpSpecializedPingpongEEENS5_IJNSA_ILi64EEENSA_ILi256EEENSA_ILi128EEEEEENS_6half_tENS5_IJlSC_lEEESK_SL_NS4_8TiledMMAINS4_8MMA_AtomIJNS4_4SM904GMMA26MMA_64x256x16_F32F16F16_SSILNSP_5MajorE0ELSR_0ELNSP_7ScaleInE1ELSS_1EEEEEENS4_6LayoutINS5_IJSC_SC_SC_EEENS5_IJNSA_ILi0EEESX_SX_EEEEENS5_IJNS4_10UnderscoreES10_S10_EEEEENS4_23SM90_TMA_LOAD_MULTICASTENS4_14ComposedLayoutINS4_7SwizzleILi3ELi4ELi3EEENS4_18smem_ptr_flag_bitsILi16EEENSV_INS5_IJNSA_ILi8EEESG_EEENS5_IJSG_SC_EEEEEEEvNS4_8identityES13_S1D_vS1E_EENS_8epilogue10collective6detail29Sm90TmaWarpSpecializedAdapterINS1H_15DefaultEpilogueISK_SL_SL_NS1G_6thread17LinearCombinationISK_Li1EffLNS1L_9ScaleType4KindE0ELNS_15FloatRoundStyleE2ESK_EENS1_15EpilogueDefaultEEEEEvvEEEEvNT_6ParamsE:
	.zero		1664


//--------------------- SYMBOLS --------------------------

	.type		.nv.reservedSmem.offset0,@object
	.size		.nv.reservedSmem.offset0,0x4
	.type		__assertfail,@function
